	.target	sm_80

	.elftype	@"ET_EXEC"


//--------------------- .note.nv.tkinfo           --------------------------
	.section	.note.nv.tkinfo,"",@"SHT_NOTE"
	.sectionflags	@"SHF_NOTE_NV_TKINFO"
	.tkinfo
        /*0018*/ 	.word	0x00000002
        /*0030*/ 	.string	""
        /*0030*/ 	.string	"ptxas"
        /*0030*/ 	.string	"Cuda compilation tools, release 13.0, V13.0.88"
        /*0030*/ 	.string	"Build cuda_13.0.r13.0/compiler.36424714_0"
        /*0030*/ 	.string	"-v  -suppress-debug-info  -lineinfo  -arch sm_80 "



//--------------------- .note.nv.cuinfo           --------------------------
	.section	.note.nv.cuinfo,"",@"SHT_NOTE"
	.sectionflags	@"SHF_NOTE_NV_CUINFO"
        /*0018*/ 	.short	0x0002
        /*001a*/ 	.short	0x0050
        /*001c*/ 	.short	0x0082
	.zero		2


//--------------------- .nv.info                  --------------------------
	.section	.nv.info,"",@"SHT_CUDA_INFO"
	.align	4


	//----- nvinfo : EIATTR_REGCOUNT
	.align		4
        /*0000*/ 	.byte	0x04, 0x2f
        /*0002*/ 	.short	(.L_1 - .L_0)
	.align		4
.L_0:
        /*0004*/ 	.word	index@(matmul_kernel)
        /*0008*/ 	.word	0x000000ff


	//----- nvinfo : EIATTR_FRAME_SIZE
	.align		4
.L_1:
        /*000c*/ 	.byte	0x04, 0x11
        /*000e*/ 	.short	(.L_3 - .L_2)
	.align		4
.L_2:
        /*0010*/ 	.word	index@(matmul_kernel)
        /*0014*/ 	.word	0x00000218


	//----- nvinfo : EIATTR_MIN_STACK_SIZE
	.align		4
.L_3:
        /*0018*/ 	.byte	0x04, 0x12
        /*001a*/ 	.short	(.L_5 - .L_4)
	.align		4
.L_4:
        /*001c*/ 	.word	index@(matmul_kernel)
        /*0020*/ 	.word	0x00000218
.L_5:


//--------------------- .nv.info.matmul_kernel    --------------------------
	.section	.nv.info.matmul_kernel,"",@"SHT_CUDA_INFO"
	.sectionflags	@""
	.align	4


	//----- nvinfo : EIATTR_CUDA_API_VERSION
	.align		4
        /*0000*/ 	.byte	0x04, 0x37
        /*0002*/ 	.short	(.L_7 - .L_6)
.L_6:
        /*0004*/ 	.word	0x00000082


	//----- nvinfo : EIATTR_SW2861232_WAR
	.align		4
.L_7:
        /*0008*/ 	.byte	0x01, 0x35
	.zero		2


	//----- nvinfo : EIATTR_PARAM_CBANK
	.align		4
        /*000c*/ 	.byte	0x04, 0x0a
        /*000e*/ 	.short	(.L_9 - .L_8)
	.align		4
.L_8:
        /*0010*/ 	.word	index@(.nv.constant0.matmul_kernel)
        /*0014*/ 	.short	0x0160
        /*0016*/ 	.short	0x0050


	//----- nvinfo : EIATTR_CBANK_PARAM_SIZE
	.align		4
.L_9:
        /*0018*/ 	.byte	0x03, 0x19
        /*001a*/ 	.short	0x0050


	//----- nvinfo : EIATTR_KPARAM_INFO
	.align		4
        /*001c*/ 	.byte	0x04, 0x17
        /*001e*/ 	.short	(.L_11 - .L_10)
.L_10:
        /*0020*/ 	.word	0x00000000
        /*0024*/ 	.short	0x000d
        /*0026*/ 	.short	0x0048
        /*0028*/ 	.byte	0x00, 0xf4, 0x21, 0x00


	//----- nvinfo : EIATTR_KPARAM_INFO
	.align		4
.L_11:
        /*002c*/ 	.byte	0x04, 0x17
        /*002e*/ 	.short	(.L_13 - .L_12)
.L_12:
        /*0030*/ 	.word	0x00000000
        /*0034*/ 	.short	0x000c
        /*0036*/ 	.short	0x0040
        /*0038*/ 	.byte	0x00, 0xf4, 0x21, 0x00


	//----- nvinfo : EIATTR_KPARAM_INFO
	.align		4
.L_13:
        /*003c*/ 	.byte	0x04, 0x17
        /*003e*/ 	.short	(.L_15 - .L_14)
.L_14:
        /*0040*/ 	.word	0x00000000
        /*0044*/ 	.short	0x000b
        /*0046*/ 	.short	0x0038
        /*0048*/ 	.byte	0x00, 0xf0, 0x11, 0x00


	//----- nvinfo : EIATTR_KPARAM_INFO
	.align		4
.L_15:
        /*004c*/ 	.byte	0x04, 0x17
        /*004e*/ 	.short	(.L_17 - .L_16)
.L_16:
        /*0050*/ 	.word	0x00000000
        /*0054*/ 	.short	0x000a
        /*0056*/ 	.short	0x0034
        /*0058*/ 	.byte	0x00, 0xf0, 0x11, 0x00


	//----- nvinfo : EIATTR_KPARAM_INFO
	.align		4
.L_17:
        /*005c*/ 	.byte	0x04, 0x17
        /*005e*/ 	.short	(.L_19 - .L_18)
.L_18:
        /*0060*/ 	.word	0x00000000
        /*0064*/ 	.short	0x0009
        /*0066*/ 	.short	0x0030
        /*0068*/ 	.byte	0x00, 0xf0, 0x11, 0x00


	//----- nvinfo : EIATTR_KPARAM_INFO
	.align		4
.L_19:
        /*006c*/ 	.byte	0x04, 0x17
        /*006e*/ 	.short	(.L_21 - .L_20)
.L_20:
        /*0070*/ 	.word	0x00000000
        /*0074*/ 	.short	0x0008
        /*0076*/ 	.short	0x002c
        /*0078*/ 	.byte	0x00, 0xf0, 0x11, 0x00


	//----- nvinfo : EIATTR_KPARAM_INFO
	.align		4
.L_21:
        /*007c*/ 	.byte	0x04, 0x17
        /*007e*/ 	.short	(.L_23 - .L_22)
.L_22:
        /*0080*/ 	.word	0x00000000
        /*0084*/ 	.short	0x0007
        /*0086*/ 	.short	0x0028
        /*0088*/ 	.byte	0x00, 0xf0, 0x11, 0x00


	//----- nvinfo : EIATTR_KPARAM_INFO
	.align		4
.L_23:
        /*008c*/ 	.byte	0x04, 0x17
        /*008e*/ 	.short	(.L_25 - .L_24)
.L_24:
        /*0090*/ 	.word	0x00000000
        /*0094*/ 	.short	0x0006
        /*0096*/ 	.short	0x0024
        /*0098*/ 	.byte	0x00, 0xf0, 0x11, 0x00


	//----- nvinfo : EIATTR_KPARAM_INFO
	.align		4
.L_25:
        /*009c*/ 	.byte	0x04, 0x17
        /*009e*/ 	.short	(.L_27 - .L_26)
.L_26:
        /*00a0*/ 	.word	0x00000000
        /*00a4*/ 	.short	0x0005
        /*00a6*/ 	.short	0x0020
        /*00a8*/ 	.byte	0x00, 0xf0, 0x11, 0x00


	//----- nvinfo : EIATTR_KPARAM_INFO
	.align		4
.L_27:
        /*00ac*/ 	.byte	0x04, 0x17
        /*00ae*/ 	.short	(.L_29 - .L_28)
.L_28:
        /*00b0*/ 	.word	0x00000000
        /*00b4*/ 	.short	0x0004
        /*00b6*/ 	.short	0x001c
        /*00b8*/ 	.byte	0x00, 0xf0, 0x11, 0x00


	//----- nvinfo : EIATTR_KPARAM_INFO
	.align		4
.L_29:
        /*00bc*/ 	.byte	0x04, 0x17
        /*00be*/ 	.short	(.L_31 - .L_30)
.L_30:
        /*00c0*/ 	.word	0x00000000
        /*00c4*/ 	.short	0x0003
        /*00c6*/ 	.short	0x0018
        /*00c8*/ 	.byte	0x00, 0xf0, 0x11, 0x00


	//----- nvinfo : EIATTR_KPARAM_INFO
	.align		4
.L_31:
        /*00cc*/ 	.byte	0x04, 0x17
        /*00ce*/ 	.short	(.L_33 - .L_32)
.L_32:
        /*00d0*/ 	.word	0x00000000
        /*00d4*/ 	.short	0x0002
        /*00d6*/ 	.short	0x0010
        /*00d8*/ 	.byte	0x00, 0xf4, 0x21, 0x00


	//----- nvinfo : EIATTR_KPARAM_INFO
	.align		4
.L_33:
        /*00dc*/ 	.byte	0x04, 0x17
        /*00de*/ 	.short	(.L_35 - .L_34)
.L_34:
        /*00e0*/ 	.word	0x00000000
        /*00e4*/ 	.short	0x0001
        /*00e6*/ 	.short	0x0008
        /*00e8*/ 	.byte	0x00, 0xf4, 0x21, 0x00


	//----- nvinfo : EIATTR_KPARAM_INFO
	.align		4
.L_35:
        /*00ec*/ 	.byte	0x04, 0x17
        /*00ee*/ 	.short	(.L_37 - .L_36)
.L_36:
        /*00f0*/ 	.word	0x00000000
        /*00f4*/ 	.short	0x0000
        /*00f6*/ 	.short	0x0000
        /*00f8*/ 	.byte	0x00, 0xf4, 0x21, 0x00


	//----- nvinfo : EIATTR_MAXREG_COUNT
	.align		4
.L_37:
        /*00fc*/ 	.byte	0x03, 0x1b
        /*00fe*/ 	.short	0x00ff


	//----- nvinfo : EIATTR_NUM_BARRIERS
	.align		4
        /*0100*/ 	.byte	0x02, 0x4c
        /*0102*/ 	.byte	0x01
	.zero		1


	//----- nvinfo : EIATTR_ANNOTATIONS
	.align		4
        /*0104*/ 	.byte	0x04, 0x55
        /*0106*/ 	.short	(.L_39 - .L_38)


	//   ....[0]....
.L_38:
        /*0108*/ 	.word	0x00000001
        /*010c*/ 	.byte	0x80, 0x05, 0x00, 0x00, 0x01, 0x00, 0x00, 0x00, 0xc0, 0x19, 0x00, 0x00, 0x01, 0x00, 0x00, 0x00
        /* <DEDUP_REMOVED lines=71> */
        /*058c*/ 	.byte	0x20, 0x53, 0x00, 0x00, 0x01, 0x00, 0x00, 0x00, 0xe0, 0x59, 0x00, 0x00


	//----- nvinfo : EIATTR_MERCURY_ISA_VERSION
	.align		4
.L_39:
        /*0598*/ 	.byte	0x03, 0x5f
        /*059a*/ 	.short	0x0000


	//----- nvinfo : EIATTR_EXIT_INSTR_OFFSETS
	.align		4
        /*059c*/ 	.byte	0x04, 0x1c
        /*059e*/ 	.short	(.L_41 - .L_40)


	//   ....[0]....
.L_40:
        /*05a0*/ 	.word	0x000085d0


	//   ....[1]....
        /*05a4*/ 	.word	0x00008600


	//----- nvinfo : EIATTR_REQNTID
	.align		4
.L_41:
        /*05a8*/ 	.byte	0x04, 0x10
        /*05aa*/ 	.short	(.L_43 - .L_42)
.L_42:
        /*05ac*/ 	.word	0x00000080
        /*05b0*/ 	.word	0x00000001
        /*05b4*/ 	.word	0x00000001
.L_43:


//--------------------- .nv.callgraph             --------------------------
	.section	.nv.callgraph,"",@"SHT_CUDA_CALLGRAPH"
	.align	4
	.sectionentsize	8
	.align		4
        /*0000*/ 	.word	0x00000000
	.align		4
        /*0004*/ 	.word	0xffffffff
	.align		4
        /*0008*/ 	.word	0x00000000
	.align		4
        /*000c*/ 	.word	0xfffffffe
	.align		4
        /*0010*/ 	.word	0x00000000
	.align		4
        /*0014*/ 	.word	0xfffffffd
	.align		4
        /*0018*/ 	.word	0x00000000
	.align		4
        /*001c*/ 	.word	0xfffffffc


//--------------------- .nv.rel.action            --------------------------
	.section	.nv.rel.action,"",@"SHT_CUDA_RELOCINFO"
	.align	8
	.sectionentsize	8
        /*0000*/ 	.byte	0x73, 0x00, 0x00, 0x00, 0x00, 0x00, 0x00, 0x00, 0x00, 0x00, 0x00, 0x11, 0x25, 0x00, 0x05, 0x36


//--------------------- .nv.constant0.matmul_kernel --------------------------
	.section	.nv.constant0.matmul_kernel,"a",@progbits
	.sectionflags	@""
	.align	4
.nv.constant0.matmul_kernel:
	.zero		432


//--------------------- .text.matmul_kernel       --------------------------
	.section	.text.matmul_kernel,"ax",@progbits
	.sectioninfo	@"SHI_REGISTERS=255"
	.align	128
        .global         matmul_kernel
        .type           matmul_kernel,@function
        .size           matmul_kernel,(.L_x_5 - matmul_kernel)
        .other          matmul_kernel,@"STO_CUDA_ENTRY STV_DEFAULT"
matmul_kernel:
.text.matmul_kernel:
[----:B------:R-:W-:Y:S02]  /*0000*/  IMAD.MOV.U32 R1, RZ, RZ, c[0x0][0x28] ;  /* 0x00000a00ff017624 */ /* 0x000fe400078e00ff */
[----:B------:R-:W-:Y:S01]  /*0010*/  IMAD.MOV.U32 R0, RZ, RZ, c[0x0][0x17c] ;  /* 0x00005f00ff007624 */ /* 0x000fe200078e00ff */
[----:B------:R-:W0:Y:S01]  /*0020*/  S2R R5, SR_CTAID.X ;  /* 0x0000000000057919 */ /* 0x000e220000002500 */
[----:B------:R-:W-:Y:S01]  /*0030*/  ULDC.64 UR4, c[0x0][0x118] ;  /* 0x0000460000047ab9 */ /* 0x000fe20000000a00 */
[----:B------:R-:W-:Y:S02]  /*0040*/  IADD3 R1, R1, -0x218, RZ ;  /* 0xfffffde801017810 */ /* 0x000fe40007ffe0ff */
[----:B------:R-:W-:Y:S01]  /*0050*/  IADD3 R0, R0, 0x3f, RZ ;  /* 0x0000003f00007810 */ /* 0x000fe20007ffe0ff */
[----:B------:R-:W1:Y:S03]  /*0060*/  S2R R36, SR_TID.X ;  /* 0x0000000000247919 */ /* 0x000e660000002100 */
[----:B------:R-:W-:-:S04]  /*0070*/  SHF.R.S32.HI R3, RZ, 0x1f, R0 ;  /* 0x0000001fff037819 */ /* 0x000fc80000011400 */
[----:B------:R-:W-:-:S04]  /*0080*/  LEA.HI R3, R3, R0, RZ, 0x6 ;  /* 0x0000000003037211 */ /* 0x000fc800078f30ff */
[----:B------:R-:W-:-:S04]  /*0090*/  SHF.R.S32.HI R4, RZ, 0x6, R3 ;  /* 0x00000006ff047819 */ /* 0x000fc80000011403 */
[-C--:B------:R-:W-:Y:S02]  /*00a0*/  IABS R7, R4.reuse ;  /* 0x0000000400077213 */ /* 0x080fe40000000000 */
[----:B------:R-:W-:Y:S02]  /*00b0*/  IABS R10, R4 ;  /* 0x00000004000a7213 */ /* 0x000fe40000000000 */
[----:B------:R-:W2:Y:S01]  /*00c0*/  I2F.RP R0, R7 ;  /* 0x0000000700007306 */ /* 0x000ea20000209400 */
[----:B0-----:R-:W-:Y:S02]  /*00d0*/  IABS R8, R5 ;  /* 0x0000000500087213 */ /* 0x001fe40000000000 */
[C---:B-1----:R-:W-:Y:S02]  /*00e0*/  LOP3.LUT R35, R36.reuse, 0x7f, RZ, 0xc0, !PT ;  /* 0x0000007f24237812 */ /* 0x042fe400078ec0ff */
[----:B------:R-:W-:-:S03]  /*00f0*/  LOP3.LUT R16, R36, 0x60, RZ, 0xc0, !PT ;  /* 0x0000006024107812 */ /* 0x000fc600078ec0ff */
[----:B--2---:R-:W0:Y:S02]  /*0100*/  MUFU.RCP R0, R0 ;  /* 0x0000000000007308 */ /* 0x004e240000001000 */
[----:B0-----:R-:W-:Y:S01]  /*0110*/  IADD3 R2, R0, 0xffffffe, RZ ;  /* 0x0ffffffe00027810 */ /* 0x001fe20007ffe0ff */
[----:B------:R-:W-:-:S05]  /*0120*/  IMAD.MOV R0, RZ, RZ, -R10 ;  /* 0x000000ffff007224 */ /* 0x000fca00078e0a0a */
[----:B------:R0:W1:Y:S02]  /*0130*/  F2I.FTZ.U32.TRUNC.NTZ R3, R2 ;  /* 0x0000000200037305 */ /* 0x000064000021f000 */
[----:B0-----:R-:W-:Y:S02]  /*0140*/  IMAD.MOV.U32 R2, RZ, RZ, RZ ;  /* 0x000000ffff027224 */ /* 0x001fe400078e00ff */
[----:B-1----:R-:W-:-:S04]  /*0150*/  IMAD.MOV R6, RZ, RZ, -R3 ;  /* 0x000000ffff067224 */ /* 0x002fc800078e0a03 */
[----:B------:R-:W-:Y:S02]  /*0160*/  IMAD R9, R6, R7, RZ ;  /* 0x0000000706097224 */ /* 0x000fe400078e02ff */
[----:B------:R-:W-:Y:S02]  /*0170*/  IMAD.MOV.U32 R6, RZ, RZ, R8 ;  /* 0x000000ffff067224 */ /* 0x000fe400078e0008 */
[----:B------:R-:W-:-:S06]  /*0180*/  IMAD.HI.U32 R3, R3, R9, R2 ;  /* 0x0000000903037227 */ /* 0x000fcc00078e0002 */
[----:B------:R-:W-:-:S04]  /*0190*/  IMAD.HI.U32 R3, R3, R6, RZ ;  /* 0x0000000603037227 */ /* 0x000fc800078e00ff */
[----:B------:R-:W-:-:S05]  /*01a0*/  IMAD R0, R3, R0, R6 ;  /* 0x0000000003007224 */ /* 0x000fca00078e0206 */
[----:B------:R-:W-:-:S13]  /*01b0*/  ISETP.GT.U32.AND P1, PT, R7, R0, PT ;  /* 0x000000000700720c */ /* 0x000fda0003f24070 */
[----:B------:R-:W-:Y:S01]  /*01c0*/  @!P1 IMAD.IADD R0, R0, 0x1, -R7 ;  /* 0x0000000100009824 */ /* 0x000fe200078e0a07 */
[----:B------:R-:W-:Y:S02]  /*01d0*/  @!P1 IADD3 R3, R3, 0x1, RZ ;  /* 0x0000000103039810 */ /* 0x000fe40007ffe0ff */
[----:B------:R-:W-:Y:S02]  /*01e0*/  ISETP.NE.AND P1, PT, R4, RZ, PT ;  /* 0x000000ff0400720c */ /* 0x000fe40003f25270 */
[----:B------:R-:W-:Y:S02]  /*01f0*/  ISETP.GE.U32.AND P0, PT, R0, R7, PT ;  /* 0x000000070000720c */ /* 0x000fe40003f06070 */
[----:B------:R-:W-:-:S04]  /*0200*/  LOP3.LUT R0, R5, R4, RZ, 0x3c, !PT ;  /* 0x0000000405007212 */ /* 0x000fc800078e3cff */
[----:B------:R-:W-:Y:S01]  /*0210*/  ISETP.GE.AND P2, PT, R0, RZ, PT ;  /* 0x000000ff0000720c */ /* 0x000fe20003f46270 */
[----:B------:R-:W-:-:S05]  /*0220*/  IMAD.MOV.U32 R0, RZ, RZ, c[0x0][0x178] ;  /* 0x00005e00ff007624 */ /* 0x000fca00078e00ff */
[----:B------:R-:W-:Y:S02]  /*0230*/  IADD3 R0, R0, 0xff, RZ ;  /* 0x000000ff00007810 */ /* 0x000fe40007ffe0ff */
[----:B------:R-:W-:-:S05]  /*0240*/  @P0 IADD3 R3, R3, 0x1, RZ ;  /* 0x0000000103030810 */ /* 0x000fca0007ffe0ff */
[----:B------:R-:W-:Y:S01]  /*0250*/  IMAD.MOV.U32 R8, RZ, RZ, R3 ;  /* 0x000000ffff087224 */ /* 0x000fe200078e0003 */
[----:B------:R-:W-:-:S03]  /*0260*/  SHF.R.S32.HI R3, RZ, 0x1f, R0 ;  /* 0x0000001fff037819 */ /* 0x000fc60000011400 */
[----:B------:R-:W-:Y:S01]  /*0270*/  @!P2 IMAD.MOV R8, RZ, RZ, -R8 ;  /* 0x000000ffff08a224 */ /* 0x000fe200078e0a08 */
[----:B------:R-:W-:Y:S02]  /*0280*/  LEA.HI R3, R3, R0, RZ, 0x8 ;  /* 0x0000000003037211 */ /* 0x000fe400078f40ff */
[----:B------:R-:W-:-:S04]  /*0290*/  @!P1 LOP3.LUT R8, RZ, R4, RZ, 0x33, !PT ;  /* 0x00000004ff089212 */ /* 0x000fc800078e33ff */
[----:B------:R-:W-:Y:S01]  /*02a0*/  LEA.HI.SX32 R3, R3, -R8, 0x18 ;  /* 0x8000000803037211 */ /* 0x000fe200078fc2ff */
[----:B------:R-:W-:-:S03]  /*02b0*/  IMAD.MOV R6, RZ, RZ, -R8 ;  /* 0x000000ffff067224 */ /* 0x000fc600078e0a08 */
[----:B------:R-:W-:Y:S01]  /*02c0*/  IMNMX R9, R3, 0x1, PT ;  /* 0x0000000103097817 */ /* 0x000fe20003800200 */
[----:B------:R-:W-:-:S03]  /*02d0*/  IMAD R10, R4, R6, R5 ;  /* 0x00000006040a7224 */ /* 0x000fc600078e0205 */
[----:B------:R-:W-:Y:S02]  /*02e0*/  IABS R7, R9 ;  /* 0x0000000900077213 */ /* 0x000fe40000000000 */
[----:B------:R-:W-:Y:S02]  /*02f0*/  IABS R6, R10 ;  /* 0x0000000a00067213 */ /* 0x000fe40000000000 */
[----:B------:R-:W0:Y:S08]  /*0300*/  I2F.RP R0, R7 ;  /* 0x0000000700007306 */ /* 0x000e300000209400 */
[----:B0-----:R-:W0:Y:S02]  /*0310*/  MUFU.RCP R0, R0 ;  /* 0x0000000000007308 */ /* 0x001e240000001000 */
[----:B0-----:R-:W-:-:S06]  /*0320*/  IADD3 R2, R0, 0xffffffe, RZ ;  /* 0x0ffffffe00027810 */ /* 0x001fcc0007ffe0ff */
[----:B------:R0:W1:Y:S02]  /*0330*/  F2I.FTZ.U32.TRUNC.NTZ R3, R2 ;  /* 0x0000000200037305 */ /* 0x000064000021f000 */
[----:B0-----:R-:W-:Y:S02]  /*0340*/  IMAD.MOV.U32 R2, RZ, RZ, RZ ;  /* 0x000000ffff027224 */ /* 0x001fe400078e00ff */
[----:B-1----:R-:W-:-:S04]  /*0350*/  IMAD.MOV R11, RZ, RZ, -R3 ;  /* 0x000000ffff0b7224 */ /* 0x002fc800078e0a03 */
[----:B------:R-:W-:Y:S01]  /*0360*/  IMAD.MOV.U32 R4, RZ, RZ, R11 ;  /* 0x000000ffff047224 */ /* 0x000fe200078e000b */
[----:B------:R-:W-:-:S03]  /*0370*/  IABS R11, R9 ;  /* 0x00000009000b7213 */ /* 0x000fc60000000000 */
[----:B------:R-:W-:Y:S02]  /*0380*/  IMAD R5, R4, R7, RZ ;  /* 0x0000000704057224 */ /* 0x000fe400078e02ff */
[----:B------:R-:W-:Y:S02]  /*0390*/  IMAD.MOV.U32 R4, RZ, RZ, R6 ;  /* 0x000000ffff047224 */ /* 0x000fe400078e0006 */
[----:B------:R-:W-:-:S04]  /*03a0*/  IMAD.HI.U32 R3, R3, R5, R2 ;  /* 0x0000000503037227 */ /* 0x000fc800078e0002 */
[----:B------:R-:W-:Y:S02]  /*03b0*/  IMAD.MOV R0, RZ, RZ, -R11 ;  /* 0x000000ffff007224 */ /* 0x000fe400078e0a0b */
[----:B------:R-:W-:-:S04]  /*03c0*/  IMAD.HI.U32 R3, R3, R4, RZ ;  /* 0x0000000403037227 */ /* 0x000fc800078e00ff */
[----:B------:R-:W-:Y:S02]  /*03d0*/  IMAD R0, R3, R0, R4 ;  /* 0x0000000003007224 */ /* 0x000fe400078e0204 */
[----:B------:R-:W-:-:S03]  /*03e0*/  IMAD.MOV.U32 R6, RZ, RZ, c[0x0][0x180] ;  /* 0x00006000ff067624 */ /* 0x000fc600078e00ff */
[----:B------:R-:W-:Y:S02]  /*03f0*/  ISETP.GT.U32.AND P1, PT, R7, R0, PT ;  /* 0x000000000700720c */ /* 0x000fe40003f24070 */
[----:B------:R-:W-:-:S11]  /*0400*/  IADD3 R6, R6, 0x1f, RZ ;  /* 0x0000001f06067810 */ /* 0x000fd60007ffe0ff */
[----:B------:R-:W-:Y:S01]  /*0410*/  @!P1 IMAD.IADD R0, R0, 0x1, -R7 ;  /* 0x0000000100009824 */ /* 0x000fe200078e0a07 */
[----:B------:R-:W-:Y:S02]  /*0420*/  @!P1 IADD3 R3, R3, 0x1, RZ ;  /* 0x0000000103039810 */ /* 0x000fe40007ffe0ff */
[----:B------:R-:W-:Y:S02]  /*0430*/  ISETP.NE.AND P1, PT, R9, RZ, PT ;  /* 0x000000ff0900720c */ /* 0x000fe40003f25270 */
[----:B------:R-:W-:Y:S02]  /*0440*/  ISETP.GE.U32.AND P0, PT, R0, R7, PT ;  /* 0x000000070000720c */ /* 0x000fe40003f06070 */
[----:B------:R-:W-:-:S04]  /*0450*/  LOP3.LUT R0, R10, R9, RZ, 0x3c, !PT ;  /* 0x000000090a007212 */ /* 0x000fc800078e3cff */
[----:B------:R-:W-:-:S07]  /*0460*/  ISETP.GE.AND P2, PT, R0, RZ, PT ;  /* 0x000000ff0000720c */ /* 0x000fce0003f46270 */
[----:B------:R-:W-:Y:S02]  /*0470*/  @P0 IADD3 R3, R3, 0x1, RZ ;  /* 0x0000000103030810 */ /* 0x000fe40007ffe0ff */
[----:B------:R-:W-:-:S04]  /*0480*/  ISETP.GT.AND P0, PT, R6, 0x1f, PT ;  /* 0x0000001f0600780c */ /* 0x000fc80003f04270 */
[----:B------:R-:W-:Y:S01]  /*0490*/  @!P2 IMAD.MOV R3, RZ, RZ, -R3 ;  /* 0x000000ffff03a224 */ /* 0x000fe200078e0a03 */
[----:B------:R-:W-:-:S05]  /*04a0*/  @!P1 LOP3.LUT R3, RZ, R9, RZ, 0x33, !PT ;  /* 0x00000009ff039212 */ /* 0x000fca00078e33ff */
[----:B------:R-:W-:Y:S02]  /*04b0*/  IMAD.MOV R0, RZ, RZ, -R3 ;  /* 0x000000ffff007224 */ /* 0x000fe400078e0a03 */
[----:B------:R-:W-:Y:S02]  /*04c0*/  IMAD.SHL.U32 R224, R3, 0x40, RZ ;  /* 0x0000004003e07824 */ /* 0x000fe400078e00ff */
[----:B------:R-:W-:-:S04]  /*04d0*/  IMAD R0, R9, R0, R10 ;  /* 0x0000000009007224 */ /* 0x000fc800078e020a */
[----:B------:R-:W-:-:S04]  /*04e0*/  IMAD.IADD R0, R8, 0x1, R0 ;  /* 0x0000000108007824 */ /* 0x000fc800078e0200 */
[----:B------:R-:W-:Y:S02]  /*04f0*/  IMAD R228, R0, 0x100, R35 ;  /* 0x0000010000e47824 */ /* 0x000fe400078e0223 */
[----:B------:R-:W-:-:S03]  /*0500*/  IMAD.MOV.U32 R0, RZ, RZ, c[0x0][0x180] ;  /* 0x00006000ff007624 */ /* 0x000fc600078e00ff */
[----:B------:R-:W-:Y:S01]  /*0510*/  IADD3 R244, R228, 0x80, RZ ;  /* 0x00000080e4f47810 */ /* 0x000fe20007ffe0ff */
[----:B------:R-:W-:Y:S05]  /*0520*/  @P0 BRA `(.L_x_0) ;  /* 0x0000023000000947 */ /* 0x000fea0003800000 */
[----:B------:R-:W-:Y:S01]  /*0530*/  IMAD.SHL.U32 R0, R36, 0x100, RZ ;  /* 0x0000010024007824 */ /* 0x000fe200078e00ff */
[----:B------:R-:W-:Y:S01]  /*0540*/  CS2R R8, SRZ ;  /* 0x0000000000087805 */ /* 0x000fe2000001ff00 */
[----:B------:R-:W-:Y:S01]  /*0550*/  CS2R R10, SRZ ;  /* 0x00000000000a7805 */ /* 0x000fe2000001ff00 */
[----:B------:R-:W-:Y:S01]  /*0560*/  CS2R R4, SRZ ;  /* 0x0000000000047805 */ /* 0x000fe2000001ff00 */
[----:B------:R-:W-:Y:S01]  /*0570*/  CS2R R6, SRZ ;  /* 0x0000000000067805 */ /* 0x000fe2000001ff00 */
[----:B------:R0:W-:Y:S01]  /*0580*/  STL [R1+0x1f4], R0 ;  /* 0x0001f40001007387 */ /* 0x0001e20000100800 */
[----:B------:R-:W-:Y:S01]  /*0590*/  CS2R R12, SRZ ;  /* 0x00000000000c7805 */ /* 0x000fe2000001ff00 */
        /* <DEDUP_REMOVED lines=27> */
[----:B------:R-:W-:Y:S05]  /*0750*/  BRA `(.L_x_1) ;  /* 0x0000528000007947 */ /* 0x000fea0003800000 */
.L_x_0:
[----:B------:R-:W-:Y:S01]  /*0760*/  IABS R10, c[0x0][0x178] ;  /* 0x00005e00000a7a13 */ /* 0x000fe20000000000 */
[----:B------:R-:W-:Y:S01]  /*0770*/  IMAD.SHL.U32 R186, R36, 0x2, RZ ;  /* 0x0000000224ba7824 */ /* 0x000fe200078e00ff */
[----:B------:R-:W-:Y:S01]  /*0780*/  IABS R22, c[0x0][0x17c] ;  /* 0x00005f0000167a13 */ /* 0x000fe20000000000 */
[----:B------:R-:W-:Y:S01]  /*0790*/  IMAD.SHL.U32 R185, R35, 0x2, RZ ;  /* 0x0000000223b97824 */ /* 0x000fe200078e00ff */
[----:B------:R-:W0:Y:S01]  /*07a0*/  I2F.RP R7, R10 ;  /* 0x0000000a00077306 */ /* 0x000e220000209400 */
[----:B------:R-:W-:Y:S01]  /*07b0*/  IABS R8, R244 ;  /* 0x000000f400087213 */ /* 0x000fe20000000000 */
[----:B------:R-:W-:Y:S01]  /*07c0*/  IMAD.MOV.U32 R246, RZ, RZ, c[0x0][0x188] ;  /* 0x00006200fff67624 */ /* 0x000fe200078e00ff */
[----:B------:R-:W-:Y:S01]  /*07d0*/  IABS R11, R228 ;  /* 0x000000e4000b7213 */ /* 0x000fe20000000000 */
[----:B------:R-:W-:Y:S01]  /*07e0*/  CS2R R48, SRZ ;  /* 0x0000000000307805 */ /* 0x000fe2000001ff00 */
[----:B------:R-:W-:Y:S01]  /*07f0*/  LEA.HI R26, R16, R224, RZ, 0x1b ;  /* 0x000000e0101a7211 */ /* 0x000fe200078fd8ff */
[----:B------:R-:W-:Y:S01]  /*0800*/  IMAD R169, R246, 0x1f, RZ ;  /* 0x0000001ff6a97824 */ /* 0x000fe200078e02ff */
[----:B------:R-:W-:Y:S01]  /*0810*/  ISETP.GE.AND P6, PT, R244, RZ, PT ;  /* 0x000000fff400720c */ /* 0x000fe20003fc6270 */
[----:B------:R-:W1:Y:S01]  /*0820*/  I2F.RP R4, R22 ;  /* 0x0000001600047306 */ /* 0x000e620000209400 */
[----:B------:R-:W-:Y:S01]  /*0830*/  IADD3 R12, R26, 0x3c, RZ ;  /* 0x0000003c1a0c7810 */ /* 0x000fe20007ffe0ff */
[----:B------:R-:W-:Y:S01]  /*0840*/  IMAD R87, R246, 0x1e, RZ ;  /* 0x0000001ef6577824 */ /* 0x000fe200078e02ff */
[----:B------:R-:W-:Y:S01]  /*0850*/  IADD3 R15, R26, 0x34, RZ ;  /* 0x000000341a0f7810 */ /* 0x000fe20007ffe0ff */
[----:B------:R-:W-:Y:S01]  /*0860*/  IMAD R85, R246, 0x1d, RZ ;  /* 0x0000001df6557824 */ /* 0x000fe200078e02ff */
[----:B------:R-:W-:Y:S01]  /*0870*/  IADD3 R14, R26, 0x38, RZ ;  /* 0x000000381a0e7810 */ /* 0x000fe20007ffe0ff */
[C---:B------:R-:W-:Y:S01]  /*0880*/  IMAD R83, R246.reuse, 0x1c, RZ ;  /* 0x0000001cf6537824 */ /* 0x040fe200078e02ff */
[----:B------:R-:W-:Y:S01]  /*0890*/  IABS R13, R15 ;  /* 0x0000000f000d7213 */ /* 0x000fe20000000000 */
[----:B0-----:R-:W0:Y:S01]  /*08a0*/  MUFU.RCP R7, R7 ;  /* 0x0000000700077308 */ /* 0x001e220000001000 */
[----:B------:R-:W-:Y:S01]  /*08b0*/  ISETP.GE.AND P2, PT, R15, RZ, PT ;  /* 0x000000ff0f00720c */ /* 0x000fe20003f46270 */
[----:B------:R-:W-:Y:S01]  /*08c0*/  IMAD R81, R246, 0x1b, RZ ;  /* 0x0000001bf6517824 */ /* 0x000fe200078e02ff */
[----:B------:R-:W-:Y:S01]  /*08d0*/  IADD3 R27, R26, 0x24, RZ ;  /* 0x000000241a1b7810 */ /* 0x000fe20007ffe0ff */
[----:B------:R-:W-:Y:S01]  /*08e0*/  IMAD R79, R246, 0x1a, RZ ;  /* 0x0000001af64f7824 */ /* 0x000fe200078e02ff */
[----:B------:R-:W-:Y:S01]  /*08f0*/  ISETP.GE.AND P5, PT, R14, RZ, PT ;  /* 0x000000ff0e00720c */ /* 0x000fe20003fa6270 */
[----:B------:R-:W-:Y:S01]  /*0900*/  IMAD R77, R246, 0x19, RZ ;  /* 0x00000019f64d7824 */ /* 0x000fe200078e02ff */
[----:B------:R-:W-:Y:S01]  /*0910*/  IABS R17, R27 ;  /* 0x0000001b00117213 */ /* 0x000fe20000000000 */
[----:B-1----:R-:W1:Y:S01]  /*0920*/  MUFU.RCP R4, R4 ;  /* 0x0000000400047308 */ /* 0x002e620000001000 */
[----:B------:R-:W-:Y:S01]  /*0930*/  IADD3 R28, R26, 0x20, RZ ;  /* 0x000000201a1c7810 */ /* 0x000fe20007ffe0ff */
[----:B------:R-:W-:Y:S01]  /*0940*/  IMAD R75, R246, 0x18, RZ ;  /* 0x00000018f64b7824 */ /* 0x000fe200078e02ff */
[----:B------:R-:W-:Y:S01]  /*0950*/  IADD3 R29, R26, 0x1c, RZ ;  /* 0x0000001c1a1d7810 */ /* 0x000fe20007ffe0ff */
[C---:B------:R-:W-:Y:S01]  /*0960*/  IMAD R73, R246.reuse, 0x17, RZ ;  /* 0x00000017f6497824 */ /* 0x040fe200078e02ff */
[----:B------:R-:W-:Y:S01]  /*0970*/  IABS R19, R28 ;  /* 0x0000001c00137213 */ /* 0x000fe20000000000 */
[C---:B------:R-:W-:Y:S01]  /*0980*/  IMAD R71, R246.reuse, 0x16, RZ ;  /* 0x00000016f6477824 */ /* 0x040fe200078e02ff */
[----:B------:R-:W-:Y:S01]  /*0990*/  IABS R21, R29 ;  /* 0x0000001d00157213 */ /* 0x000fe20000000000 */
[C---:B------:R-:W-:Y:S01]  /*09a0*/  IMAD R69, R246.reuse, 0x15, RZ ;  /* 0x00000015f6457824 */ /* 0x040fe200078e02ff */
[----:B0-----:R-:W-:Y:S01]  /*09b0*/  IADD3 R5, R7, 0xffffffe, RZ ;  /* 0x0ffffffe07057810 */ /* 0x001fe20007ffe0ff */
[----:B------:R-:W-:Y:S01]  /*09c0*/  IMAD R67, R246, 0x14, RZ ;  /* 0x00000014f6437824 */ /* 0x000fe200078e02ff */
[----:B------:R-:W-:Y:S01]  /*09d0*/  IADD3 R30, R26, 0x18, RZ ;  /* 0x000000181a1e7810 */ /* 0x000fe20007ffe0ff */
[----:B------:R-:W-:Y:S01]  /*09e0*/  IMAD R63, R246, 0x13, RZ ;  /* 0x00000013f63f7824 */ /* 0x000fe200078e02ff */
[----:B------:R-:W-:Y:S01]  /*09f0*/  IADD3 R31, R26, 0x14, RZ ;  /* 0x000000141a1f7810 */ /* 0x000fe20007ffe0ff */
[----:B------:R-:W-:Y:S01]  /*0a00*/  IMAD R59, R246, 0x12, RZ ;  /* 0x00000012f63b7824 */ /* 0x000fe200078e02ff */
[----:B------:R-:W0:Y:S01]  /*0a10*/  F2I.FTZ.U32.TRUNC.NTZ R5, R5 ;  /* 0x0000000500057305 */ /* 0x000e22000021f000 */
[----:B-1----:R-:W-:Y:S01]  /*0a20*/  IADD3 R2, R4, 0xffffffe, RZ ;  /* 0x0ffffffe04027810 */ /* 0x002fe20007ffe0ff */
[----:B------:R-:W-:Y:S01]  /*0a30*/  IMAD.MOV.U32 R4, RZ, RZ, RZ ;  /* 0x000000ffff047224 */ /* 0x000fe200078e00ff */
[----:B------:R-:W-:Y:S01]  /*0a40*/  IABS R23, R30 ;  /* 0x0000001e00177213 */ /* 0x000fe20000000000 */
[----:B------:R-:W-:Y:S01]  /*0a50*/  IMAD R55, R246, 0x11, RZ ;  /* 0x00000011f6377824 */ /* 0x000fe200078e02ff */
[----:B------:R-:W-:Y:S01]  /*0a60*/  IADD3 R32, R26, 0x10, RZ ;  /* 0x000000101a207810 */ /* 0x000fe20007ffe0ff */
[----:B------:R-:W-:Y:S01]  /*0a70*/  IMAD R52, R246, 0xe, RZ ;  /* 0x0000000ef6347824 */ /* 0x000fe200078e02ff */
[C---:B------:R-:W-:Y:S01]  /*0a80*/  IADD3 R33, R26.reuse, 0xc, RZ ;  /* 0x0000000c1a217810 */ /* 0x040fe20007ffe0ff */
[----:B------:R1:W2:Y:S01]  /*0a90*/  F2I.FTZ.U32.TRUNC.NTZ R3, R2 ;  /* 0x0000000200037305 */ /* 0x0002a2000021f000 */
[----:B------:R-:W-:Y:S01]  /*0aa0*/  IADD3 R34, R26, 0x8, RZ ;  /* 0x000000081a227810 */ /* 0x000fe20007ffe0ff */
[C---:B------:R-:W-:Y:S01]  /*0ab0*/  IMAD R53, R246.reuse, 0xd, RZ ;  /* 0x0000000df6357824 */ /* 0x040fe200078e02ff */
[C---:B------:R-:W-:Y:S01]  /*0ac0*/  LOP3.LUT R179, R185.reuse, 0x10, RZ, 0x3c, !PT ;  /* 0x00000010b9b37812 */ /* 0x040fe200078e3cff */
[C---:B------:R-:W-:Y:S01]  /*0ad0*/  IMAD R54, R246.reuse, 0xc, RZ ;  /* 0x0000000cf6367824 */ /* 0x040fe200078e02ff */
[----:B------:R-:W-:Y:S01]  /*0ae0*/  IABS R25, R34 ;  /* 0x0000002200197213 */ /* 0x000fe20000000000 */
[C---:B------:R-:W-:Y:S01]  /*0af0*/  IMAD R56, R246.reuse, 0xb, RZ ;  /* 0x0000000bf6387824 */ /* 0x040fe200078e02ff */
[C---:B------:R-:W-:Y:S01]  /*0b00*/  LOP3.LUT R180, R185.reuse, 0x20, RZ, 0x3c, !PT ;  /* 0x00000020b9b47812 */ /* 0x040fe200078e3cff */
[--C-:B0-----:R-:W-:Y:S01]  /*0b10*/  IMAD.MOV R9, RZ, RZ, -R5.reuse ;  /* 0x000000ffff097224 */ /* 0x101fe200078e0a05 */
[C---:B------:R-:W-:Y:S01]  /*0b20*/  LOP3.LUT R178, R185.reuse, 0x30, RZ, 0x3c, !PT ;  /* 0x00000030b9b27812 */ /* 0x040fe200078e3cff */
[----:B-1----:R-:W-:Y:S01]  /*0b30*/  IMAD.MOV.U32 R2, RZ, RZ, RZ ;  /* 0x000000ffff027224 */ /* 0x002fe200078e00ff */
[----:B------:R-:W-:Y:S01]  /*0b40*/  LOP3.LUT R179, R185, 0x40, RZ, 0x3c, !PT ;  /* 0x00000040b9b37812 */ /* 0x000fe200078e3cff */
[----:B------:R-:W-:Y:S01]  /*0b50*/  IMAD R9, R9, R10, RZ ;  /* 0x0000000a09097224 */ /* 0x000fe200078e02ff */
[C---:B------:R-:W-:Y:S01]  /*0b60*/  LOP3.LUT R180, R185.reuse, 0x50, RZ, 0x3c, !PT ;  /* 0x00000050b9b47812 */ /* 0x040fe200078e3cff */
[----:B------:R-:W-:Y:S01]  /*0b70*/  IMAD R57, R246, 0xa, RZ ;  /* 0x0000000af6397824 */ /* 0x000fe200078e02ff */
[----:B------:R-:W-:Y:S01]  /*0b80*/  LOP3.LUT R178, R185, 0x60, RZ, 0x3c, !PT ;  /* 0x00000060b9b27812 */ /* 0x000fe200078e3cff */
[----:B------:R-:W-:Y:S01]  /*0b90*/  IMAD.HI.U32 R7, R5, R9, R4 ;  /* 0x0000000905077227 */ /* 0x000fe200078e0004 */
[----:B------:R-:W-:Y:S01]  /*0ba0*/  LOP3.LUT R179, R185, 0x70, RZ, 0x3c, !PT ;  /* 0x00000070b9b37812 */ /* 0x000fe200078e3cff */
[----:B------:R-:W-:Y:S01]  /*0bb0*/  CS2R R50, SRZ ;  /* 0x0000000000327805 */ /* 0x000fe2000001ff00 */
[----:B------:R-:W-:Y:S01]  /*0bc0*/  CS2R R44, SRZ ;  /* 0x00000000002c7805 */ /* 0x000fe2000001ff00 */
[----:B------:R-:W-:Y:S01]  /*0bd0*/  IMAD.MOV.U32 R9, RZ, RZ, R11 ;  /* 0x000000ffff097224 */ /* 0x000fe200078e000b */
[----:B------:R-:W-:Y:S01]  /*0be0*/  CS2R R46, SRZ ;  /* 0x00000000002e7805 */ /* 0x000fe2000001ff00 */
[C---:B------:R-:W-:Y:S01]  /*0bf0*/  IMAD.HI.U32 R4, R7.reuse, R8, RZ ;  /* 0x0000000807047227 */ /* 0x040fe200078e00ff */
[----:B------:R-:W-:Y:S01]  /*0c00*/  CS2R R40, SRZ ;  /* 0x0000000000287805 */ /* 0x000fe2000001ff00 */
[----:B------:R-:W-:Y:S01]  /*0c10*/  CS2R R42, SRZ ;  /* 0x00000000002a7805 */ /* 0x000fe2000001ff00 */
[----:B------:R-:W-:Y:S01]  /*0c20*/  CS2R R38, SRZ ;  /* 0x0000000000267805 */ /* 0x000fe2000001ff00 */
[----:B------:R-:W-:Y:S01]  /*0c30*/  IMAD.HI.U32 R7, R7, R9, RZ ;  /* 0x0000000907077227 */ /* 0x000fe200078e00ff */
[----:B------:R-:W-:Y:S01]  /*0c40*/  CS2R R128, SRZ ;  /* 0x0000000000807805 */ /* 0x000fe2000001ff00 */
[----:B------:R-:W-:Y:S01]  /*0c50*/  CS2R R130, SRZ ;  /* 0x0000000000827805 */ /* 0x000fe2000001ff00 */
[----:B------:R-:W-:Y:S01]  /*0c60*/  CS2R R124, SRZ ;  /* 0x00000000007c7805 */ /* 0x000fe2000001ff00 */
[----:B------:R-:W-:Y:S01]  /*0c70*/  IMAD.MOV R5, RZ, RZ, -R4 ;  /* 0x000000ffff057224 */ /* 0x000fe200078e0a04 */
[----:B------:R-:W-:Y:S01]  /*0c80*/  CS2R R126, SRZ ;  /* 0x00000000007e7805 */ /* 0x000fe2000001ff00 */
[----:B------:R-:W-:Y:S01]  /*0c90*/  IMAD.MOV R7, RZ, RZ, -R7 ;  /* 0x000000ffff077224 */ /* 0x000fe200078e0a07 */
[----:B------:R-:W-:Y:S01]  /*0ca0*/  CS2R R120, SRZ ;  /* 0x0000000000787805 */ /* 0x000fe2000001ff00 */
[C---:B------:R-:W-:Y:S01]  /*0cb0*/  IMAD R8, R10.reuse, R5, R8 ;  /* 0x000000050a087224 */ /* 0x040fe200078e0208 */
[----:B------:R-:W-:Y:S01]  /*0cc0*/  CS2R R122, SRZ ;  /* 0x00000000007a7805 */ /* 0x000fe2000001ff00 */
[C---:B------:R-:W-:Y:S01]  /*0cd0*/  IMAD R9, R10.reuse, R7, R9 ;  /* 0x000000070a097224 */ /* 0x040fe200078e0209 */
[----:B------:R-:W-:Y:S01]  /*0ce0*/  IABS R7, R12 ;  /* 0x0000000c00077213 */ /* 0x000fe20000000000 */
[--C-:B--2---:R-:W-:Y:S01]  /*0cf0*/  IMAD.MOV R11, RZ, RZ, -R3.reuse ;  /* 0x000000ffff0b7224 */ /* 0x104fe200078e0a03 */
[----:B------:R-:W-:Y:S01]  /*0d00*/  ISETP.GT.U32.AND P0, PT, R10, R8, PT ;  /* 0x000000080a00720c */ /* 0x000fe20003f04070 */
[----:B------:R-:W-:Y:S01]  /*0d10*/  IMAD R58, R246, 0x9, RZ ;  /* 0x00000009f63a7824 */ /* 0x000fe200078e02ff */
[----:B------:R-:W-:Y:S01]  /*0d20*/  ISETP.GT.U32.AND P1, PT, R10, R9, PT ;  /* 0x000000090a00720c */ /* 0x000fe20003f24070 */
[----:B------:R-:W-:Y:S01]  /*0d30*/  IMAD R5, R11, R22, RZ ;  /* 0x000000160b057224 */ /* 0x000fe200078e02ff */
[----:B------:R-:W-:Y:S01]  /*0d40*/  IABS R11, R14 ;  /* 0x0000000e000b7213 */ /* 0x000fe20000000000 */
[C---:B------:R-:W-:Y:S01]  /*0d50*/  IMAD.SHL.U32 R60, R246.reuse, 0x8, RZ ;  /* 0x00000008f63c7824 */ /* 0x040fe200078e00ff */
[----:B------:R-:W-:Y:S01]  /*0d60*/  CS2R R116, SRZ ;  /* 0x0000000000747805 */ /* 0x000fe2000001ff00 */
[----:B------:R-:W-:Y:S01]  /*0d70*/  IMAD.HI.U32 R2, R3, R5, R2 ;  /* 0x0000000503027227 */ /* 0x000fe200078e0002 */
[----:B------:R-:W-:Y:S01]  /*0d80*/  CS2R R118, SRZ ;  /* 0x0000000000767805 */ /* 0x000fe2000001ff00 */
[----:B------:R-:W-:Y:S01]  /*0d90*/  CS2R R112, SRZ ;  /* 0x0000000000707805 */ /* 0x000fe2000001ff00 */
[----:B------:R-:W-:Y:S01]  /*0da0*/  CS2R R114, SRZ ;  /* 0x0000000000727805 */ /* 0x000fe2000001ff00 */
[----:B------:R-:W-:Y:S01]  /*0db0*/  IMAD R61, R246, 0x7, RZ ;  /* 0x00000007f63d7824 */ /* 0x000fe200078e02ff */
[----:B------:R-:W-:Y:S01]  /*0dc0*/  CS2R R108, SRZ ;  /* 0x00000000006c7805 */ /* 0x000fe2000001ff00 */
[--C-:B------:R-:W-:Y:S01]  /*0dd0*/  @!P0 IMAD.IADD R8, R8, 0x1, -R10.reuse ;  /* 0x0000000108088824 */ /* 0x100fe200078e0a0a */
[----:B------:R-:W-:Y:S01]  /*0de0*/  ISETP.GE.AND P0, PT, R12, RZ, PT ;  /* 0x000000ff0c00720c */ /* 0x000fe20003f06270 */
[--C-:B------:R-:W-:Y:S01]  /*0df0*/  @!P1 IMAD.IADD R9, R9, 0x1, -R10.reuse ;  /* 0x0000000109099824 */ /* 0x100fe200078e0a0a */
[----:B------:R-:W-:Y:S01]  /*0e00*/  IADD3 R12, R26, 0x2c, RZ ;  /* 0x0000002c1a0c7810 */ /* 0x000fe20007ffe0ff */
[----:B------:R-:W-:Y:S01]  /*0e10*/  IMAD.HI.U32 R3, R2, R7, RZ ;  /* 0x0000000702037227 */ /* 0x000fe200078e00ff */
[C---:B------:R-:W-:Y:S01]  /*0e20*/  ISETP.GT.U32.AND P1, PT, R10.reuse, R8, PT ;  /* 0x000000080a00720c */ /* 0x040fe20003f24070 */
[----:B------:R-:W-:Y:S01]  /*0e30*/  CS2R R110, SRZ ;  /* 0x00000000006e7805 */ /* 0x000fe2000001ff00 */
[----:B------:R-:W-:Y:S01]  /*0e40*/  ISETP.GT.U32.AND P4, PT, R10, R9, PT ;  /* 0x000000090a00720c */ /* 0x000fe20003f84070 */
[----:B------:R-:W-:Y:S01]  /*0e50*/  IMAD.MOV R3, RZ, RZ, -R3 ;  /* 0x000000ffff037224 */ /* 0x000fe200078e0a03 */
        /* <DEDUP_REMOVED lines=9> */
[--C-:B------:R-:W-:Y:S01]  /*0ef0*/  @!P1 IMAD.IADD R8, R8, 0x1, -R10.reuse ;  /* 0x0000000108089824 */ /* 0x100fe200078e0a0a */
[----:B------:R-:W-:Y:S01]  /*0f00*/  ISETP.GE.AND P1, PT, R228, RZ, PT ;  /* 0x000000ffe400720c */ /* 0x000fe20003f26270 */
[----:B------:R-:W-:Y:S01]  /*0f10*/  @!P4 IMAD.IADD R9, R9, 0x1, -R10 ;  /* 0x000000010909c824 */ /* 0x000fe200078e0a0a */
[----:B------:R-:W-:Y:S01]  /*0f20*/  IADD3 R10, R26, 0x30, RZ ;  /* 0x000000301a0a7810 */ /* 0x000fe20007ffe0ff */
[C---:B------:R-:W-:Y:S01]  /*0f30*/  IMAD R3, R22.reuse, R3, R7 ;  /* 0x0000000316037224 */ /* 0x040fe200078e0207 */
[----:B------:R-:W-:Y:S01]  /*0f40*/  CS2R R94, SRZ ;  /* 0x00000000005e7805 */ /* 0x000fe2000001ff00 */
[----:B------:R-:W-:Y:S01]  /*0f50*/  IMAD.MOV.U32 R72, RZ, RZ, R8 ;  /* 0x000000ffff487224 */ /* 0x000fe200078e0008 */
[----:B------:R-:W-:Y:S01]  /*0f60*/  CS2R R88, SRZ ;  /* 0x0000000000587805 */ /* 0x000fe2000001ff00 */
[----:B------:R-:W-:Y:S01]  /*0f70*/  IMAD.MOV.U32 R70, RZ, RZ, R9 ;  /* 0x000000ffff467224 */ /* 0x000fe200078e0009 */
[----:B------:R-:W-:Y:S01]  /*0f80*/  LOP3.LUT R9, RZ, c[0x0][0x178], RZ, 0x33, !PT ;  /* 0x00005e00ff097a12 */ /* 0x000fe200078e33ff */
[----:B------:R-:W-:Y:S01]  /*0f90*/  IMAD.MOV R7, RZ, RZ, -R5 ;  /* 0x000000ffff077224 */ /* 0x000fe200078e0a05 */
[----:B------:R-:W-:Y:S01]  /*0fa0*/  ISETP.GT.U32.AND P3, PT, R22, R3, PT ;  /* 0x000000031600720c */ /* 0x000fe20003f64070 */
[----:B------:R-:W-:Y:S01]  /*0fb0*/  IMAD.MOV R4, RZ, RZ, -R4 ;  /* 0x000000ffff047224 */ /* 0x000fe200078e0a04 */
[----:B------:R-:W-:Y:S01]  /*0fc0*/  CS2R R90, SRZ ;  /* 0x00000000005a7805 */ /* 0x000fe2000001ff00 */
[----:B------:R-:W-:Y:S01]  /*0fd0*/  @!P6 IMAD.MOV R72, RZ, RZ, -R72 ;  /* 0x000000ffff48e224 */ /* 0x000fe200078e0a48 */
[----:B------:R-:W-:Y:S01]  /*0fe0*/  ISETP.NE.AND P6, PT, RZ, c[0x0][0x178], PT ;  /* 0x00005e00ff007a0c */ /* 0x000fe20003fc5270 */
[----:B------:R-:W-:Y:S01]  /*0ff0*/  @!P1 IMAD.MOV R70, RZ, RZ, -R70 ;  /* 0x000000ffff469224 */ /* 0x000fe200078e0a46 */
[----:B------:R-:W-:Y:S01]  /*1000*/  ISETP.GE.AND P1, PT, R10, RZ, PT ;  /* 0x000000ff0a00720c */ /* 0x000fe20003f26270 */
[C---:B------:R-:W-:Y:S01]  /*1010*/  IMAD R7, R22.reuse, R7, R13 ;  /* 0x0000000716077224 */ /* 0x040fe200078e020d */
[C---:B------:R-:W-:Y:S01]  /*1020*/  SEL R72, R9.reuse, R72, !P6 ;  /* 0x0000004809487207 */ /* 0x040fe20007000000 */
[----:B------:R-:W-:Y:S01]  /*1030*/  IMAD R5, R22, R4, R11 ;  /* 0x0000000416057224 */ /* 0x000fe200078e020b */
[----:B------:R-:W-:Y:S01]  /*1040*/  SEL R70, R9, R70, !P6 ;  /* 0x0000004609467207 */ /* 0x000fe20007000000 */
[----:B------:R-:W-:Y:S01]  /*1050*/  IMAD R62, R246, 0x6, RZ ;  /* 0x00000006f63e7824 */ /* 0x000fe200078e02ff */
[C---:B------:R-:W-:Y:S01]  /*1060*/  ISETP.GT.U32.AND P6, PT, R22.reuse, R7, PT ;  /* 0x000000071600720c */ /* 0x040fe20003fc4070 */
[--C-:B------:R-:W-:Y:S01]  /*1070*/  @!P3 IMAD.IADD R3, R3, 0x1, -R22.reuse ;  /* 0x000000010303b824 */ /* 0x100fe200078e0a16 */
[----:B------:R-:W-:Y:S01]  /*1080*/  ISETP.GT.U32.AND P4, PT, R22, R5, PT ;  /* 0x000000051600720c */ /* 0x000fe20003f84070 */
[----:B------:R-:W-:Y:S01]  /*1090*/  IMAD R72, R72, c[0x0][0x184], RZ ;  /* 0x0000610048487a24 */ /* 0x000fe200078e02ff */
[----:B------:R-:W-:Y:S01]  /*10a0*/  IABS R11, R10 ;  /* 0x0000000a000b7213 */ /* 0x000fe20000000000 */
[----:B------:R-:W-:Y:S01]  /*10b0*/  IMAD.HI.U32 R10, R2, R17, RZ ;  /* 0x00000011020a7227 */ /* 0x000fe200078e00ff */
[----:B------:R-:W-:Y:S01]  /*10c0*/  IABS R13, R12 ;  /* 0x0000000c000d7213 */ /* 0x000fe20000000000 */
[----:B------:R-:W-:Y:S01]  /*10d0*/  CS2R R132, SRZ ;  /* 0x0000000000847805 */ /* 0x000fe2000001ff00 */
[----:B------:R-:W-:Y:S01]  /*10e0*/  ISETP.GT.U32.AND P3, PT, R22, R3, PT ;  /* 0x000000031600720c */ /* 0x000fe20003f64070 */
[C---:B------:R-:W-:Y:S01]  /*10f0*/  IMAD.HI.U32 R4, R2.reuse, R11, RZ ;  /* 0x0000000b02047227 */ /* 0x040fe200078e00ff */
[----:B------:R-:W-:Y:S01]  /*1100*/  CS2R R134, SRZ ;  /* 0x0000000000867805 */ /* 0x000fe2000001ff00 */
[----:B------:R-:W-:Y:S01]  /*1110*/  CS2R R136, SRZ ;  /* 0x0000000000887805 */ /* 0x000fe2000001ff00 */
[----:B------:R-:W-:Y:S01]  /*1120*/  CS2R R138, SRZ ;  /* 0x00000000008a7805 */ /* 0x000fe2000001ff00 */
[--C-:B------:R-:W-:Y:S01]  /*1130*/  @!P6 IMAD.IADD R7, R7, 0x1, -R22.reuse ;  /* 0x000000010707e824 */ /* 0x100fe200078e0a16 */
[----:B------:R-:W-:Y:S01]  /*1140*/  CS2R R164, SRZ ;  /* 0x0000000000a47805 */ /* 0x000fe2000001ff00 */
[----:B------:R-:W-:Y:S01]  /*1150*/  @!P4 IMAD.IADD R5, R5, 0x1, -R22 ;  /* 0x000000010505c824 */ /* 0x000fe200078e0a16 */
[----:B------:R-:W-:Y:S01]  /*1160*/  CS2R R166, SRZ ;  /* 0x0000000000a67805 */ /* 0x000fe2000001ff00 */
[----:B------:R-:W-:Y:S01]  /*1170*/  IMAD.HI.U32 R8, R2, R13, RZ ;  /* 0x0000000d02087227 */ /* 0x000fe200078e00ff */
[C---:B------:R-:W-:Y:S01]  /*1180*/  ISETP.GT.U32.AND P6, PT, R22.reuse, R7, PT ;  /* 0x000000071600720c */ /* 0x040fe20003fc4070 */
[----:B------:R-:W-:Y:S01]  /*1190*/  CS2R R144, SRZ ;  /* 0x0000000000907805 */ /* 0x000fe2000001ff00 */
[C---:B------:R-:W-:Y:S01]  /*11a0*/  ISETP.GT.U32.AND P4, PT, R22.reuse, R5, PT ;  /* 0x000000051600720c */ /* 0x040fe20003f84070 */
[----:B------:R-:W-:Y:S01]  /*11b0*/  IMAD.MOV R4, RZ, RZ, -R4 ;  /* 0x000000ffff047224 */ /* 0x000fe200078e0a04 */
[----:B------:R-:W-:Y:S01]  /*11c0*/  CS2R R146, SRZ ;  /* 0x0000000000927805 */ /* 0x000fe2000001ff00 */
[----:B------:R-:W-:Y:S01]  /*11d0*/  IMAD.MOV R9, RZ, RZ, -R8 ;  /* 0x000000ffff097224 */ /* 0x000fe200078e0a08 */
[----:B------:R-:W-:Y:S01]  /*11e0*/  CS2R R140, SRZ ;  /* 0x00000000008c7805 */ /* 0x000fe2000001ff00 */
[----:B------:R-:W-:Y:S01]  /*11f0*/  IMAD R8, R22, R4, R11 ;  /* 0x0000000416087224 */ /* 0x000fe200078e020b */
[----:B------:R-:W-:Y:S01]  /*1200*/  IADD3 R4, R26, 0x28, RZ ;  /* 0x000000281a047810 */ /* 0x000fe20007ffe0ff */
[----:B------:R-:W-:Y:S01]  /*1210*/  @!P3 IMAD.IADD R3, R3, 0x1, -R22 ;  /* 0x000000010303b824 */ /* 0x000fe200078e0a16 */
[----:B------:R-:W-:Y:S01]  /*1220*/  ISETP.GE.AND P3, PT, R12, RZ, PT ;  /* 0x000000ff0c00720c */ /* 0x000fe20003f66270 */
[----:B------:R-:W-:Y:S01]  /*1230*/  IMAD.MOV R14, RZ, RZ, -R10 ;  /* 0x000000ffff0e7224 */ /* 0x000fe200078e0a0a */
[----:B------:R-:W-:Y:S01]  /*1240*/  IABS R15, R4 ;  /* 0x00000004000f7213 */ /* 0x000fe20000000000 */
[--C-:B------:R-:W-:Y:S01]  /*1250*/  @!P6 IMAD.IADD R7, R7, 0x1, -R22.reuse ;  /* 0x000000010707e824 */ /* 0x100fe200078e0a16 */
[----:B------:R-:W-:Y:S01]  /*1260*/  ISETP.GT.U32.AND P6, PT, R22, R8, PT ;  /* 0x000000081600720c */ /* 0x000fe20003fc4070 */
[----:B------:R-:W-:Y:S01]  /*1270*/  @!P4 IMAD.IADD R5, R5, 0x1, -R22 ;  /* 0x000000010505c824 */ /* 0x000fe200078e0a16 */
[----:B------:R-:W-:Y:S01]  /*1280*/  ISETP.GE.AND P4, PT, R4, RZ, PT ;  /* 0x000000ff0400720c */ /* 0x000fe20003f86270 */
[----:B------:R-:W-:Y:S01]  /*1290*/  IMAD.HI.U32 R4, R2, R15, RZ ;  /* 0x0000000f02047227 */ /* 0x000fe200078e00ff */
[----:B------:R-:W-:Y:S01]  /*12a0*/  CS2R R142, SRZ ;  /* 0x00000000008e7805 */ /* 0x000fe2000001ff00 */
[----:B------:R-:W-:Y:S01]  /*12b0*/  CS2R R148, SRZ ;  /* 0x0000000000947805 */ /* 0x000fe2000001ff00 */
[----:B------:R-:W-:Y:S01]  /*12c0*/  CS2R R150, SRZ ;  /* 0x0000000000967805 */ /* 0x000fe2000001ff00 */
[----:B------:R-:W-:Y:S01]  /*12d0*/  IMAD.MOV R4, RZ, RZ, -R4 ;  /* 0x000000ffff047224 */ /* 0x000fe200078e0a04 */
[----:B------:R-:W-:Y:S01]  /*12e0*/  CS2R R152, SRZ ;  /* 0x0000000000987805 */ /* 0x000fe2000001ff00 */
[C---:B------:R-:W-:Y:S01]  /*12f0*/  IMAD R9, R22.reuse, R9, R13 ;  /* 0x0000000916097224 */ /* 0x040fe200078e020d */
[----:B------:R-:W-:Y:S01]  /*1300*/  CS2R R154, SRZ ;  /* 0x00000000009a7805 */ /* 0x000fe2000001ff00 */
[----:B------:R-:W-:Y:S01]  /*1310*/  IMAD R10, R22, R4, R15 ;  /* 0x00000004160a7224 */ /* 0x000fe200078e020f */
[----:B------:R-:W-:Y:S01]  /*1320*/  CS2R R156, SRZ ;  /* 0x00000000009c7805 */ /* 0x000fe2000001ff00 */
[----:B------:R-:W-:Y:S01]  /*1330*/  @!P6 IMAD.IADD R8, R8, 0x1, -R22 ;  /* 0x000000010808e824 */ /* 0x000fe200078e0a16 */
[----:B------:R-:W-:Y:S01]  /*1340*/  ISETP.GT.U32.AND P6, PT, R22, R9, PT ;  /* 0x000000091600720c */ /* 0x000fe20003fc4070 */
[----:B------:R-:W-:Y:S01]  /*1350*/  IMAD.MOV.U32 R4, RZ, RZ, R3 ;  /* 0x000000ffff047224 */ /* 0x000fe200078e0003 */
[----:B------:R-:W-:Y:S01]  /*1360*/  CS2R R158, SRZ ;  /* 0x00000000009e7805 */ /* 0x000fe2000001ff00 */
[----:B------:R-:W-:Y:S01]  /*1370*/  IMAD.HI.U32 R11, R2, R19, RZ ;  /* 0x00000013020b7227 */ /* 0x000fe200078e00ff */
[----:B------:R-:W-:Y:S01]  /*1380*/  CS2R R160, SRZ ;  /* 0x0000000000a07805 */ /* 0x000fe2000001ff00 */
[----:B------:R-:W-:-:S02]  /*1390*/  CS2R R162, SRZ ;  /* 0x0000000000a27805 */ /* 0x000fc4000001ff00 */
[----:B------:R-:W-:Y:S01]  /*13a0*/  @!P0 IMAD.MOV R4, RZ, RZ, -R4 ;  /* 0x000000ffff048224 */ /* 0x000fe200078e0a04 */
[----:B------:R-:W-:Y:S01]  /*13b0*/  ISETP.GT.U32.AND P0, PT, R22, R8, PT ;  /* 0x000000081600720c */ /* 0x000fe20003f04070 */
[----:B------:R-:W-:-:S04]  /*13c0*/  IMAD.HI.U32 R12, R2, R21, RZ ;  /* 0x00000015020c7227 */ /* 0x000fc800078e00ff */
[----:B------:R-:W-:Y:S02]  /*13d0*/  IMAD.MOV R16, RZ, RZ, -R11 ;  /* 0x000000ffff107224 */ /* 0x000fe400078e0a0b */
[----:B------:R-:W-:Y:S02]  /*13e0*/  IMAD.MOV R18, RZ, RZ, -R12 ;  /* 0x000000ffff127224 */ /* 0x000fe400078e0a0c */
[C---:B------:R-:W-:Y:S01]  /*13f0*/  IMAD R12, R22.reuse, R16, R19 ;  /* 0x00000010160c7224 */ /* 0x040fe200078e0213 */
[----:B------:R-:W-:Y:S01]  /*1400*/  IABS R19, R31 ;  /* 0x0000001f00137213 */ /* 0x000fe20000000000 */
[----:B------:R-:W-:Y:S01]  /*1410*/  @!P5 IMAD.MOV R5, RZ, RZ, -R5 ;  /* 0x000000ffff05d224 */ /* 0x000fe200078e0a05 */
[C---:B------:R-:W-:Y:S01]  /*1420*/  ISETP.GT.U32.AND P5, PT, R22.reuse, R10, PT ;  /* 0x0000000a1600720c */ /* 0x040fe20003fa4070 */
[----:B------:R-:W-:Y:S02]  /*1430*/  IMAD R11, R22, R14, R17 ;  /* 0x0000000e160b7224 */ /* 0x000fe400078e0211 */
[--C-:B------:R-:W-:Y:S01]  /*1440*/  @!P0 IMAD.IADD R8, R8, 0x1, -R22.reuse ;  /* 0x0000000108088824 */ /* 0x100fe200078e0a16 */
[C---:B------:R-:W-:Y:S01]  /*1450*/  ISETP.GT.U32.AND P0, PT, R22.reuse, R12, PT ;  /* 0x0000000c1600720c */ /* 0x040fe20003f04070 */
[----:B------:R-:W-:Y:S01]  /*1460*/  @!P2 IMAD.MOV R7, RZ, RZ, -R7 ;  /* 0x000000ffff07a224 */ /* 0x000fe200078e0a07 */
[----:B------:R-:W-:Y:S01]  /*1470*/  ISETP.GT.U32.AND P2, PT, R22, R11, PT ;  /* 0x0000000b1600720c */ /* 0x000fe20003f44070 */
[----:B------:R-:W-:-:S02]  /*1480*/  @!P6 IMAD.IADD R9, R9, 0x1, -R22 ;  /* 0x000000010909e824 */ /* 0x000fc400078e0a16 */
[----:B------:R-:W-:-:S03]  /*1490*/  IMAD.HI.U32 R13, R2, R23, RZ ;  /* 0x00000017020d7227 */ /* 0x000fc600078e00ff */
[----:B------:R-:W-:Y:S01]  /*14a0*/  ISETP.GT.U32.AND P6, PT, R22, R9, PT ;  /* 0x000000091600720c */ /* 0x000fe20003fc4070 */
[--C-:B------:R-:W-:Y:S02]  /*14b0*/  @!P5 IMAD.IADD R10, R10, 0x1, -R22.reuse ;  /* 0x000000010a0ad824 */ /* 0x100fe400078e0a16 */
[----:B------:R-:W-:Y:S02]  /*14c0*/  IMAD.MOV R20, RZ, RZ, -R13 ;  /* 0x000000ffff147224 */ /* 0x000fe400078e0a0d */
[----:B------:R-:W-:Y:S01]  /*14d0*/  IMAD R13, R22, R18, R21 ;  /* 0x00000012160d7224 */ /* 0x000fe200078e0215 */
[----:B------:R-:W-:Y:S01]  /*14e0*/  IABS R21, R32 ;  /* 0x0000002000157213 */ /* 0x000fe20000000000 */
[--C-:B------:R-:W-:Y:S01]  /*14f0*/  @!P0 IMAD.IADD R12, R12, 0x1, -R22.reuse ;  /* 0x000000010c0c8824 */ /* 0x100fe200078e0a16 */
[----:B------:R-:W-:Y:S01]  /*1500*/  ISETP.GT.U32.AND P0, PT, R22, R10, PT ;  /* 0x0000000a1600720c */ /* 0x000fe20003f04070 */
[----:B------:R-:W-:Y:S01]  /*1510*/  @!P2 IMAD.IADD R11, R11, 0x1, -R22 ;  /* 0x000000010b0ba824 */ /* 0x000fe200078e0a16 */
[----:B------:R-:W-:Y:S01]  /*1520*/  ISETP.GE.AND P2, PT, R26, RZ, PT ;  /* 0x000000ff1a00720c */ /* 0x000fe20003f46270 */
[----:B------:R-:W-:-:S04]  /*1530*/  IMAD.HI.U32 R3, R2, R19, RZ ;  /* 0x0000001302037227 */ /* 0x000fc800078e00ff */
[----:B------:R-:W-:Y:S01]  /*1540*/  IMAD R14, R22, R20, R23 ;  /* 0x00000014160e7224 */ /* 0x000fe200078e0217 */
[----:B------:R-:W-:Y:S01]  /*1550*/  IABS R23, R33 ;  /* 0x0000002100177213 */ /* 0x000fe20000000000 */
[----:B------:R-:W-:-:S03]  /*1560*/  IMAD.HI.U32 R15, R2, R21, RZ ;  /* 0x00000015020f7227 */ /* 0x000fc600078e00ff */
[C---:B------:R-:W-:Y:S01]  /*1570*/  ISETP.GT.U32.AND P5, PT, R22.reuse, R14, PT ;  /* 0x0000000e1600720c */ /* 0x040fe20003fa4070 */
[----:B------:R-:W-:Y:S01]  /*1580*/  @!P1 IMAD.MOV R8, RZ, RZ, -R8 ;  /* 0x000000ffff089224 */ /* 0x000fe200078e0a08 */
[C---:B------:R-:W-:Y:S01]  /*1590*/  ISETP.GT.U32.AND P1, PT, R22.reuse, R11, PT ;  /* 0x0000000b1600720c */ /* 0x040fe20003f24070 */
[----:B------:R-:W-:Y:S02]  /*15a0*/  IMAD.MOV R3, RZ, RZ, -R3 ;  /* 0x000000ffff037224 */ /* 0x000fe400078e0a03 */
[----:B------:R-:W-:Y:S02]  /*15b0*/  IMAD.MOV R18, RZ, RZ, -R15 ;  /* 0x000000ffff127224 */ /* 0x000fe400078e0a0f */
[----:B------:R-:W-:Y:S01]  /*15c0*/  @!P6 IMAD.IADD R9, R9, 0x1, -R22 ;  /* 0x000000010909e824 */ /* 0x000fe200078e0a16 */
[----:B------:R-:W-:Y:S01]  /*15d0*/  ISETP.GT.U32.AND P6, PT, R22, R13, PT ;  /* 0x0000000d1600720c */ /* 0x000fe20003fc4070 */
[----:B------:R-:W-:-:S04]  /*15e0*/  IMAD.HI.U32 R16, R2, R23, RZ ;  /* 0x0000001702107227 */ /* 0x000fc800078e00ff */
[----:B------:R-:W-:Y:S02]  /*15f0*/  IMAD R15, R22, R3, R19 ;  /* 0x00000003160f7224 */ /* 0x000fe400078e0213 */
[----:B------:R-:W-:Y:S02]  /*1600*/  IMAD.MOV R20, RZ, RZ, -R16 ;  /* 0x000000ffff147224 */ /* 0x000fe400078e0a10 */
[----:B------:R-:W-:Y:S01]  /*1610*/  @!P0 IMAD.IADD R10, R10, 0x1, -R22 ;  /* 0x000000010a0a8824 */ /* 0x000fe200078e0a16 */
[C---:B------:R-:W-:Y:S01]  /*1620*/  ISETP.GT.U32.AND P0, PT, R22.reuse, R15, PT ;  /* 0x0000000f1600720c */ /* 0x040fe20003f04070 */
[----:B------:R-:W-:Y:S01]  /*1630*/  IMAD R16, R22, R18, R21 ;  /* 0x0000001216107224 */ /* 0x000fe200078e0215 */
[----:B------:R-:W-:Y:S01]  /*1640*/  IABS R21, R26 ;  /* 0x0000001a00157213 */ /* 0x000fe20000000000 */
[----:B------:R-:W-:-:S04]  /*1650*/  IMAD.HI.U32 R17, R2, R25, RZ ;  /* 0x0000001902117227 */ /* 0x000fc800078e00ff */
[--C-:B------:R-:W-:Y:S01]  /*1660*/  @!P1 IMAD.IADD R11, R11, 0x1, -R22.reuse ;  /* 0x000000010b0b9824 */ /* 0x100fe200078e0a16 */
[C---:B------:R-:W-:Y:S01]  /*1670*/  ISETP.GT.U32.AND P1, PT, R22.reuse, R16, PT ;  /* 0x000000101600720c */ /* 0x040fe20003f24070 */
[----:B------:R-:W-:Y:S02]  /*1680*/  IMAD.MOV R24, RZ, RZ, -R17 ;  /* 0x000000ffff187224 */ /* 0x000fe400078e0a11 */
[--C-:B------:R-:W-:Y:S01]  /*1690*/  @!P6 IMAD.IADD R13, R13, 0x1, -R22.reuse ;  /* 0x000000010d0de824 */ /* 0x100fe200078e0a16 */
[C---:B------:R-:W-:Y:S01]  /*16a0*/  ISETP.GT.U32.AND P6, PT, R22.reuse, R12, PT ;  /* 0x0000000c1600720c */ /* 0x040fe20003fc4070 */
[----:B------:R-:W-:Y:S01]  /*16b0*/  IMAD R18, R22, R24, R25 ;  /* 0x0000001816127224 */ /* 0x000fe200078e0219 */
[----:B------:R-:W-:Y:S01]  /*16c0*/  IADD3 R25, R26, 0x4, RZ ;  /* 0x000000041a197810 */ /* 0x000fe20007ffe0ff */
[--C-:B------:R-:W-:Y:S01]  /*16d0*/  @!P5 IMAD.IADD R14, R14, 0x1, -R22.reuse ;  /* 0x000000010e0ed824 */ /* 0x100fe200078e0a16 */
[----:B------:R-:W-:Y:S01]  /*16e0*/  ISETP.GT.U32.AND P5, PT, R22, R13, PT ;  /* 0x0000000d1600720c */ /* 0x000fe20003fa4070 */
[----:B------:R-:W-:Y:S01]  /*16f0*/  @!P0 IMAD.IADD R15, R15, 0x1, -R22 ;  /* 0x000000010f0f8824 */ /* 0x000fe200078e0a16 */
[----:B------:R-:W-:Y:S01]  /*1700*/  IABS R19, R25 ;  /* 0x0000001900137213 */ /* 0x000fe20000000000 */
[----:B------:R-:W-:Y:S01]  /*1710*/  @!P4 IMAD.MOV R10, RZ, RZ, -R10 ;  /* 0x000000ffff0ac224 */ /* 0x000fe200078e0a0a */
[----:B------:R-:W-:Y:S01]  /*1720*/  ISETP.GE.AND P0, PT, R28, RZ, PT ;  /* 0x000000ff1c00720c */ /* 0x000fe20003f06270 */
[----:B------:R-:W-:Y:S01]  /*1730*/  @!P3 IMAD.MOV R9, RZ, RZ, -R9 ;  /* 0x000000ffff09b224 */ /* 0x000fe200078e0a09 */
[----:B------:R-:W-:Y:S01]  /*1740*/  ISETP.GT.U32.AND P4, PT, R22, R15, PT ;  /* 0x0000000f1600720c */ /* 0x000fe20003f84070 */
[----:B------:R-:W-:Y:S01]  /*1750*/  @!P1 IMAD.IADD R16, R16, 0x1, -R22 ;  /* 0x0000000110109824 */ /* 0x000fe200078e0a16 */
[----:B------:R-:W-:Y:S01]  /*1760*/  ISETP.GT.U32.AND P3, PT, R22, R14, PT ;  /* 0x0000000e1600720c */ /* 0x000fe20003f64070 */
[----:B------:R-:W-:Y:S01]  /*1770*/  IMAD.HI.U32 R3, R2, R19, RZ ;  /* 0x0000001302037227 */ /* 0x000fe200078e00ff */
[----:B------:R-:W-:-:S02]  /*1780*/  ISETP.GE.AND P1, PT, R29, RZ, PT ;  /* 0x000000ff1d00720c */ /* 0x000fc40003f26270 */
[----:B------:R-:W-:Y:S01]  /*1790*/  SHF.R.S32.HI R24, RZ, 0x6, R36 ;  /* 0x00000006ff187819 */ /* 0x000fe20000011424 */
[----:B------:R-:W-:Y:S01]  /*17a0*/  IMAD.HI.U32 R2, R2, R21, RZ ;  /* 0x0000001502027227 */ /* 0x000fe200078e00ff */
[----:B------:R-:W-:-:S03]  /*17b0*/  CS2R R28, SRZ ;  /* 0x00000000001c7805 */ /* 0x000fc6000001ff00 */
[----:B------:R-:W-:Y:S02]  /*17c0*/  IMAD R17, R22, R20, R23 ;  /* 0x0000001416117224 */ /* 0x000fe400078e0217 */
[----:B------:R-:W-:Y:S02]  /*17d0*/  IMAD.MOV R3, RZ, RZ, -R3 ;  /* 0x000000ffff037224 */ /* 0x000fe400078e0a03 */
[----:B------:R-:W-:Y:S02]  /*17e0*/  IMAD.MOV R20, RZ, RZ, -R2 ;  /* 0x000000ffff147224 */ /* 0x000fe400078e0a02 */
[--C-:B------:R-:W-:Y:S01]  /*17f0*/  @!P6 IMAD.IADD R12, R12, 0x1, -R22.reuse ;  /* 0x000000010c0ce824 */ /* 0x100fe200078e0a16 */
[C---:B------:R-:W-:Y:S01]  /*1800*/  ISETP.GT.U32.AND P6, PT, R22.reuse, R17, PT ;  /* 0x000000111600720c */ /* 0x040fe20003fc4070 */
[----:B------:R-:W-:Y:S01]  /*1810*/  @!P5 IMAD.IADD R13, R13, 0x1, -R22 ;  /* 0x000000010d0dd824 */ /* 0x000fe200078e0a16 */
[C---:B------:R-:W-:Y:S01]  /*1820*/  ISETP.GT.U32.AND P5, PT, R22.reuse, R18, PT ;  /* 0x000000121600720c */ /* 0x040fe20003fa4070 */
[C---:B------:R-:W-:Y:S01]  /*1830*/  IMAD R2, R22.reuse, R3, R19 ;  /* 0x0000000316027224 */ /* 0x040fe200078e0213 */
[----:B------:R-:W-:Y:S01]  /*1840*/  SHF.R.S32.HI R3, RZ, 0x1f, R6 ;  /* 0x0000001fff037819 */ /* 0x000fe20000011406 */
[----:B------:R-:W-:-:S02]  /*1850*/  IMAD R19, R22, R20, R21 ;  /* 0x0000001416137224 */ /* 0x000fc400078e0215 */
[--C-:B------:R-:W-:Y:S01]  /*1860*/  @!P4 IMAD.IADD R15, R15, 0x1, -R22.reuse ;  /* 0x000000010f0fc824 */ /* 0x100fe200078e0a16 */
[----:B------:R-:W-:Y:S01]  /*1870*/  ISETP.GT.U32.AND P4, PT, R22, R2, PT ;  /* 0x000000021600720c */ /* 0x000fe20003f84070 */
[--C-:B------:R-:W-:Y:S01]  /*1880*/  @!P3 IMAD.IADD R14, R14, 0x1, -R22.reuse ;  /* 0x000000010e0eb824 */ /* 0x100fe200078e0a16 */
[----:B------:R-:W-:Y:S01]  /*1890*/  ISETP.GE.AND P3, PT, R27, RZ, PT ;  /* 0x000000ff1b00720c */ /* 0x000fe20003f66270 */
[----:B------:R-:W-:Y:S01]  /*18a0*/  @!P1 IMAD.MOV R13, RZ, RZ, -R13 ;  /* 0x000000ffff0d9224 */ /* 0x000fe200078e0a0d */
[----:B------:R-:W-:Y:S01]  /*18b0*/  ISETP.GT.U32.AND P1, PT, R22, R19, PT ;  /* 0x000000131600720c */ /* 0x000fe20003f24070 */
[--C-:B------:R-:W-:Y:S01]  /*18c0*/  @!P6 IMAD.IADD R17, R17, 0x1, -R22.reuse ;  /* 0x000000011111e824 */ /* 0x100fe200078e0a16 */
[----:B------:R-:W-:Y:S01]  /*18d0*/  ISETP.GE.AND P6, PT, R30, RZ, PT ;  /* 0x000000ff1e00720c */ /* 0x000fe20003fc6270 */
[----:B------:R-:W-:Y:S01]  /*18e0*/  @!P5 IMAD.IADD R18, R18, 0x1, -R22 ;  /* 0x000000011212d824 */ /* 0x000fe200078e0a16 */
[----:B------:R-:W-:Y:S01]  /*18f0*/  LEA.HI R252, R3, R6, RZ, 0x5 ;  /* 0x0000000603fc7211 */ /* 0x000fe200078f28ff */
[----:B------:R-:W-:Y:S01]  /*1900*/  @!P0 IMAD.MOV R12, RZ, RZ, -R12 ;  /* 0x000000ffff0c8224 */ /* 0x000fe200078e0a0c */
[----:B------:R-:W-:Y:S01]  /*1910*/  ISETP.GT.U32.AND P5, PT, R22, R17, PT ;  /* 0x000000111600720c */ /* 0x000fe20003fa4070 */
[----:B------:R-:W-:Y:S01]  /*1920*/  IMAD.SHL.U32 R26, R36, 0x100, RZ ;  /* 0x00000100241a7824 */ /* 0x000fe200078e00ff */
[----:B------:R-:W-:Y:S01]  /*1930*/  ISETP.GT.U32.AND P0, PT, R22, R18, PT ;  /* 0x000000121600720c */ /* 0x000fe20003f04070 */
[--C-:B------:R-:W-:Y:S01]  /*1940*/  @!P4 IMAD.IADD R2, R2, 0x1, -R22.reuse ;  /* 0x000000010202c824 */ /* 0x100fe200078e0a16 */
[----:B------:R-:W-:Y:S01]  /*1950*/  LOP3.LUT R3, R186, 0x10, RZ, 0xc0, !PT ;  /* 0x00000010ba037812 */ /* 0x000fe200078ec0ff */
[----:B------:R-:W-:Y:S01]  /*1960*/  @!P3 IMAD.MOV R11, RZ, RZ, -R11 ;  /* 0x000000ffff0bb224 */ /* 0x000fe200078e0a0b */
[C---:B------:R-:W-:Y:S01]  /*1970*/  ISETP.GT.U32.AND P3, PT, R22.reuse, R16, PT ;  /* 0x000000101600720c */ /* 0x040fe20003f64070 */
[----:B------:R-:W-:Y:S01]  /*1980*/  @!P1 IMAD.IADD R19, R19, 0x1, -R22 ;  /* 0x0000000113139824 */ /* 0x000fe200078e0a16 */
[C---:B------:R-:W-:Y:S01]  /*1990*/  ISETP.GT.U32.AND P4, PT, R22.reuse, R2, PT ;  /* 0x000000021600720c */ /* 0x040fe20003f84070 */
[----:B------:R-:W-:Y:S01]  /*19a0*/  @!P6 IMAD.MOV R14, RZ, RZ, -R14 ;  /* 0x000000ffff0ee224 */ /* 0x000fe200078e0a0e */
[----:B------:R-:W-:Y:S01]  /*19b0*/  LOP3.LUT R21, R3, 0x60, R36, 0xf8, !PT ;  /* 0x0000006003157812 */ /* 0x000fe200078ef824 */
[----:B------:R-:W-:Y:S01]  /*19c0*/  STL [R1+0x1f4], R26 ;  /* 0x0001f41a01007387 */ /* 0x000fe20000100800 */
[----:B------:R-:W-:Y:S01]  /*19d0*/  ISETP.GT.U32.AND P1, PT, R22, R19, PT ;  /* 0x000000131600720c */ /* 0x000fe20003f24070 */
[--C-:B------:R-:W-:Y:S01]  /*19e0*/  @!P5 IMAD.IADD R17, R17, 0x1, -R22.reuse ;  /* 0x000000011111d824 */ /* 0x100fe200078e0a16 */
[----:B------:R-:W-:Y:S01]  /*19f0*/  SGXT R3, R24, 0x1 ;  /* 0x000000011803781a */ /* 0x000fe20000000200 */
[--C-:B------:R-:W-:Y:S01]  /*1a00*/  @!P0 IMAD.IADD R18, R18, 0x1, -R22.reuse ;  /* 0x0000000112128824 */ /* 0x100fe200078e0a16 */
[----:B------:R-:W-:Y:S01]  /*1a10*/  ISETP.GE.AND P5, PT, R33, RZ, PT ;  /* 0x000000ff2100720c */ /* 0x000fe20003fa6270 */
[----:B------:R-:W-:Y:S01]  /*1a20*/  IMAD R70, R70, c[0x0][0x184], RZ ;  /* 0x0000610046467a24 */ /* 0x000fe200078e02ff */
[----:B------:R-:W-:Y:S01]  /*1a30*/  ISETP.GE.AND P0, PT, R34, RZ, PT ;  /* 0x000000ff2200720c */ /* 0x000fe20003f06270 */
[--C-:B------:R-:W-:Y:S01]  /*1a40*/  @!P3 IMAD.IADD R16, R16, 0x1, -R22.reuse ;  /* 0x000000011010b824 */ /* 0x100fe200078e0a16 */
[----:B------:R-:W-:Y:S01]  /*1a50*/  LOP3.LUT R3, R3, 0x90, RZ, 0xc0, !PT ;  /* 0x0000009003037812 */ /* 0x000fe200078ec0ff */
[----:B------:R-:W-:Y:S01]  /*1a60*/  @!P4 IMAD.IADD R2, R2, 0x1, -R22 ;  /* 0x000000010202c824 */ /* 0x000fe200078e0a16 */
[----:B------:R-:W-:Y:S01]  /*1a70*/  ISETP.GE.AND P6, PT, R31, RZ, PT ;  /* 0x000000ff1f00720c */ /* 0x000fe20003fc6270 */
[----:B------:R-:W-:Y:S01]  /*1a80*/  IMAD.WIDE R190, R72, 0x2, RZ ;  /* 0x0000000248be7825 */ /* 0x000fe200078e02ff */
[----:B------:R-:W-:Y:S01]  /*1a90*/  ISETP.GE.AND P3, PT, R32, RZ, PT ;  /* 0x000000ff2000720c */ /* 0x000fe20003f66270 */
[----:B------:R-:W-:Y:S01]  /*1aa0*/  CS2R R34, SRZ ;  /* 0x0000000000227805 */ /* 0x000fe2000001ff00 */
[----:B------:R-:W-:Y:S01]  /*1ab0*/  LOP3.LUT R184, R3, 0x7e, R186, 0x78, !PT ;  /* 0x0000007e03b87812 */ /* 0x000fe200078e78ba */
[----:B------:R-:W-:Y:S01]  /*1ac0*/  @!P1 IMAD.IADD R19, R19, 0x1, -R22 ;  /* 0x0000000113139824 */ /* 0x000fe200078e0a16 */
[----:B------:R-:W-:Y:S01]  /*1ad0*/  ISETP.NE.AND P4, PT, RZ, c[0x0][0x17c], PT ;  /* 0x00005f00ff007a0c */ /* 0x000fe20003f85270 */
[----:B------:R-:W-:Y:S01]  /*1ae0*/  @!P5 IMAD.MOV R17, RZ, RZ, -R17 ;  /* 0x000000ffff11d224 */ /* 0x000fe200078e0a11 */
[----:B------:R-:W-:Y:S01]  /*1af0*/  LOP3.LUT R3, RZ, c[0x0][0x17c], RZ, 0x33, !PT ;  /* 0x00005f00ff037a12 */ /* 0x000fe200078e33ff */
[----:B------:R-:W-:Y:S01]  /*1b00*/  @!P0 IMAD.MOV R18, RZ, RZ, -R18 ;  /* 0x000000ffff128224 */ /* 0x000fe200078e0a12 */
[----:B------:R-:W-:Y:S01]  /*1b10*/  ISETP.GE.AND P1, PT, R25, RZ, PT ;  /* 0x000000ff1900720c */ /* 0x000fe20003f26270 */
[----:B------:R-:W-:Y:S01]  /*1b20*/  @!P2 IMAD.MOV R19, RZ, RZ, -R19 ;  /* 0x000000ffff13a224 */ /* 0x000fe200078e0a13 */
[C---:B------:R-:W-:Y:S01]  /*1b30*/  SEL R74, R3.reuse, R4, !P4 ;  /* 0x00000004034a7207 */ /* 0x040fe20006000000 */
[----:B------:R-:W-:Y:S01]  /*1b40*/  @!P6 IMAD.MOV R15, RZ, RZ, -R15 ;  /* 0x000000ffff0fe224 */ /* 0x000fe200078e0a0f */
[C---:B------:R-:W-:Y:S01]  /*1b50*/  SEL R76, R3.reuse, R5, !P4 ;  /* 0x00000005034c7207 */ /* 0x040fe20006000000 */
[----:B------:R-:W-:Y:S01]  /*1b60*/  @!P3 IMAD.MOV R16, RZ, RZ, -R16 ;  /* 0x000000ffff10b224 */ /* 0x000fe200078e0a10 */
[C---:B------:R-:W-:Y:S01]  /*1b70*/  SEL R78, R3.reuse, R7, !P4 ;  /* 0x00000007034e7207 */ /* 0x040fe20006000000 */
[----:B------:R-:W-:Y:S01]  /*1b80*/  IMAD R74, R74, c[0x0][0x190], RZ ;  /* 0x000064004a4a7a24 */ /* 0x000fe200078e02ff */
        /* <DEDUP_REMOVED lines=9> */
[----:B------:R-:W-:Y:S01]  /*1c20*/  @!P1 IMAD.MOV R2, RZ, RZ, -R2 ;  /* 0x000000ffff029224 */ /* 0x000fe200078e0a02 */
[C---:B------:R-:W-:Y:S01]  /*1c30*/  SEL R175, R3.reuse, R18, !P4 ;  /* 0x0000001203af7207 */ /* 0x040fe20006000000 */
[----:B------:R-:W-:Y:S01]  /*1c40*/  IMAD R80, R80, c[0x0][0x190], RZ ;  /* 0x0000640050507a24 */ /* 0x000fe200078e02ff */
[C---:B------:R-:W-:Y:S01]  /*1c50*/  SEL R170, R3.reuse, R13, !P4 ;  /* 0x0000000d03aa7207 */ /* 0x040fe20006000000 */
[----:B------:R-:W-:Y:S01]  /*1c60*/  IMAD R82, R82, c[0x0][0x190], RZ ;  /* 0x0000640052527a24 */ /* 0x000fe200078e02ff */
[----:B------:R-:W-:Y:S01]  /*1c70*/  SEL R171, R3, R14, !P4 ;  /* 0x0000000e03ab7207 */ /* 0x000fe20006000000 */
[----:B------:R-:W-:Y:S01]  /*1c80*/  IMAD R174, R174, c[0x0][0x190], RZ ;  /* 0x00006400aeae7a24 */ /* 0x000fe200078e02ff */
[----:B------:R-:W-:Y:S01]  /*1c90*/  LEA R180, P2, R74, c[0x0][0x168], 0x1 ;  /* 0x00005a004ab47a11 */ /* 0x000fe200078408ff */
[----:B------:R-:W-:Y:S01]  /*1ca0*/  IMAD R175, R175, c[0x0][0x190], RZ ;  /* 0x00006400afaf7a24 */ /* 0x000fe200078e02ff */
[C---:B------:R-:W-:Y:S01]  /*1cb0*/  SEL R172, R3.reuse, R15, !P4 ;  /* 0x0000000f03ac7207 */ /* 0x040fe20006000000 */
[----:B------:R-:W-:Y:S01]  /*1cc0*/  IMAD R170, R170, c[0x0][0x190], RZ ;  /* 0x00006400aaaa7a24 */ /* 0x000fe200078e02ff */
[----:B------:R-:W-:Y:S01]  /*1cd0*/  SEL R173, R3, R16, !P4 ;  /* 0x0000001003ad7207 */ /* 0x000fe20006000000 */
[----:B------:R-:W-:Y:S01]  /*1ce0*/  IMAD R171, R171, c[0x0][0x190], RZ ;  /* 0x00006400abab7a24 */ /* 0x000fe200078e02ff */
[----:B------:R-:W-:Y:S01]  /*1cf0*/  LOP3.LUT R178, R184, 0x20, RZ, 0x3c, !PT ;  /* 0x00000020b8b27812 */ /* 0x000fe200078e3cff */
[----:B------:R-:W-:Y:S01]  /*1d00*/  STL [R1+0x1f0], R180 ;  /* 0x0001f0b401007387 */ /* 0x000fe20000100800 */
[----:B------:R-:W-:Y:S01]  /*1d10*/  LEA R179, P1, R76, c[0x0][0x168], 0x1 ;  /* 0x00005a004cb37a11 */ /* 0x000fe200078208ff */
[----:B------:R-:W-:Y:S01]  /*1d20*/  IMAD R172, R172, c[0x0][0x190], RZ ;  /* 0x00006400acac7a24 */ /* 0x000fe200078e02ff */
[----:B------:R-:W-:Y:S01]  /*1d30*/  SEL R168, R3, R12, !P4 ;  /* 0x0000000c03a87207 */ /* 0x000fe20006000000 */
[----:B------:R-:W-:Y:S01]  /*1d40*/  IMAD R173, R173, c[0x0][0x190], RZ ;  /* 0x00006400adad7a24 */ /* 0x000fe200078e02ff */
[----:B------:R-:W-:Y:S01]  /*1d50*/  LEA R178, P0, R78, c[0x0][0x168], 0x1 ;  /* 0x00005a004eb27a11 */ /* 0x000fe200078008ff */
[----:B------:R-:W-:Y:S01]  /*1d60*/  STL [R1+0x1e8], R179 ;  /* 0x0001e8b301007387 */ /* 0x000fe20000100800 */
[----:B------:R-:W-:Y:S01]  /*1d70*/  LEA R223, P5, R84, c[0x0][0x168], 0x1 ;  /* 0x00005a0054df7a11 */ /* 0x000fe200078a08ff */
[----:B------:R-:W-:Y:S01]  /*1d80*/  IMAD R168, R168, c[0x0][0x190], RZ ;  /* 0x00006400a8a87a24 */ /* 0x000fe200078e02ff */
[----:B------:R-:W-:Y:S01]  /*1d90*/  LEA R219, P3, R86, c[0x0][0x168], 0x1 ;  /* 0x00005a0056db7a11 */ /* 0x000fe200078608ff */
[----:B------:R0:W-:Y:S01]  /*1da0*/  STL [R1+0x1e0], R178 ;  /* 0x0001e0b201007387 */ /* 0x0001e20000100800 */
[C---:B------:R-:W-:Y:S01]  /*1db0*/  SEL R176, R3.reuse, R2, !P4 ;  /* 0x0000000203b07207 */ /* 0x040fe20006000000 */
[----:B------:R-:W-:Y:S01]  /*1dc0*/  IMAD.WIDE R188, R70, 0x2, RZ ;  /* 0x0000000246bc7825 */ /* 0x000fe200078e02ff */
[----:B------:R-:W-:Y:S01]  /*1dd0*/  SEL R177, R3, R19, !P4 ;  /* 0x0000001303b17207 */ /* 0x000fe20006000000 */
[----:B------:R-:W-:Y:S01]  /*1de0*/  CS2R R32, SRZ ;  /* 0x0000000000207805 */ /* 0x000fe2000001ff00 */
[----:B------:R-:W-:Y:S01]  /*1df0*/  LEA R248, P4, R80, c[0x0][0x168], 0x1 ;  /* 0x00005a0050f87a11 */ /* 0x000fe200078808ff */
[----:B------:R-:W-:Y:S01]  /*1e00*/  IMAD.SHL.U32 R3, R246, 0x10, RZ ;  /* 0x00000010f6037824 */ /* 0x000fe200078e00ff */
[----:B------:R-:W-:Y:S01]  /*1e10*/  LEA R243, P6, R82, c[0x0][0x168], 0x1 ;  /* 0x00005a0052f37a11 */ /* 0x000fe200078c08ff */
[----:B------:R-:W-:Y:S01]  /*1e20*/  IMAD R2, R246, 0xf, RZ ;  /* 0x0000000ff6027824 */ /* 0x000fe200078e02ff */
[----:B------:R-:W-:Y:S01]  /*1e30*/  LEA.HI.X.SX32 R221, R84, c[0x0][0x16c], 0x1, P5 ;  /* 0x00005b0054dd7a11 */ /* 0x000fe200028f0eff */
[----:B------:R-:W-:Y:S01]  /*1e40*/  IMAD R64, R246, 0x5, RZ ;  /* 0x00000005f6407824 */ /* 0x000fe200078e02ff */
[----:B0-----:R-:W-:Y:S01]  /*1e50*/  LEA.HI.X.SX32 R178, R74, c[0x0][0x16c], 0x1, P2 ;  /* 0x00005b004ab27a11 */ /* 0x001fe200010f0eff */
[----:B------:R-:W-:Y:S01]  /*1e60*/  IMAD.SHL.U32 R65, R246, 0x4, RZ ;  /* 0x00000004f6417824 */ /* 0x000fe200078e00ff */
[----:B------:R-:W-:Y:S01]  /*1e70*/  LEA.HI.X.SX32 R217, R86, c[0x0][0x16c], 0x1, P3 ;  /* 0x00005b0056d97a11 */ /* 0x000fe200018f0eff */
[----:B------:R-:W-:Y:S01]  /*1e80*/  IMAD.SHL.U32 R20, R36, 0x8, RZ ;  /* 0x0000000824147824 */ /* 0x000fe200078e00ff */
[----:B------:R-:W-:Y:S01]  /*1e90*/  LEA.HI.X.SX32 R74, R76, c[0x0][0x16c], 0x1, P1 ;  /* 0x00005b004c4a7a11 */ /* 0x000fe200008f0eff */
[----:B------:R-:W-:Y:S01]  /*1ea0*/  STL [R1+0x1ec], R178 ;  /* 0x0001ecb201007387 */ /* 0x000fe20000100800 */
[----:B------:R-:W-:Y:S01]  /*1eb0*/  LEA.HI.X.SX32 R249, R78, c[0x0][0x16c], 0x1, P0 ;  /* 0x00005b004ef97a11 */ /* 0x000fe200000f0eff */
[----:B------:R-:W-:Y:S01]  /*1ec0*/  IMAD R66, R246, 0x3, RZ ;  /* 0x00000003f6427824 */ /* 0x000fe200078e02ff */
[----:B------:R-:W-:Y:S01]  /*1ed0*/  LEA R200, P5, R174, c[0x0][0x168], 0x1 ;  /* 0x00005a00aec87a11 */ /* 0x000fe200078a08ff */
[----:B------:R-:W-:Y:S01]  /*1ee0*/  STL [R1+0x1e4], R74 ;  /* 0x0001e44a01007387 */ /* 0x000fe20000100800 */
[----:B------:R-:W-:Y:S01]  /*1ef0*/  LEA R198, P3, R175, c[0x0][0x168], 0x1 ;  /* 0x00005a00afc67a11 */ /* 0x000fe200078608ff */
[----:B------:R-:W-:Y:S01]  /*1f00*/  IMAD.SHL.U32 R68, R246, 0x2, RZ ;  /* 0x00000002f6447824 */ /* 0x000fe200078e00ff */
[----:B------:R-:W-:Y:S01]  /*1f10*/  LEA R211, P1, R170, c[0x0][0x168], 0x1 ;  /* 0x00005a00aad37a11 */ /* 0x000fe200078208ff */
[----:B------:R-:W-:Y:S01]  /*1f20*/  IMAD R176, R176, c[0x0][0x190], RZ ;  /* 0x00006400b0b07a24 */ /* 0x000fe200078e02ff */
[----:B------:R-:W-:Y:S01]  /*1f30*/  LEA R207, P0, R171, c[0x0][0x168], 0x1 ;  /* 0x00005a00abcf7a11 */ /* 0x000fe200078008ff */
[----:B------:R-:W-:Y:S01]  /*1f40*/  IMAD R177, R177, c[0x0][0x190], RZ ;  /* 0x00006400b1b17a24 */ /* 0x000fe200078e02ff */
[----:B------:R-:W-:Y:S01]  /*1f50*/  LEA.HI.X.SX32 R245, R80, c[0x0][0x16c], 0x1, P4 ;  /* 0x00005b0050f57a11 */ /* 0x000fe200020f0eff */
[--C-:B------:R-:W-:Y:S01]  /*1f60*/  IMAD.WIDE R250, R246, 0x2, R190.reuse ;  /* 0x00000002f6fa7825 */ /* 0x100fe200078e02be */
[----:B------:R-:W-:Y:S01]  /*1f70*/  LEA.HI.X.SX32 R242, R82, c[0x0][0x16c], 0x1, P6 ;  /* 0x00005b0052f27a11 */ /* 0x000fe200030f0eff */
[----:B------:R-:W-:Y:S01]  /*1f80*/  CS2R R30, SRZ ;  /* 0x00000000001e7805 */ /* 0x000fe2000001ff00 */
[----:B------:R-:W-:Y:S01]  /*1f90*/  LEA R204, P4, R172, c[0x0][0x168], 0x1 ;  /* 0x00005a00accc7a11 */ /* 0x000fe200078808ff */
[----:B------:R-:W-:Y:S01]  /*1fa0*/  CS2R R24, SRZ ;  /* 0x0000000000187805 */ /* 0x000fe2000001ff00 */
[----:B------:R-:W-:Y:S01]  /*1fb0*/  LEA R202, P6, R173, c[0x0][0x168], 0x1 ;  /* 0x00005a00adca7a11 */ /* 0x000fe200078c08ff */
[----:B------:R-:W-:Y:S01]  /*1fc0*/  CS2R R16, SRZ ;  /* 0x0000000000107805 */ /* 0x000fe2000001ff00 */
[----:B------:R-:W-:Y:S01]  /*1fd0*/  LEA R215, P2, R168, c[0x0][0x168], 0x1 ;  /* 0x00005a00a8d77a11 */ /* 0x000fe200078408ff */
[----:B------:R-:W-:Y:S01]  /*1fe0*/  CS2R R18, SRZ ;  /* 0x0000000000127805 */ /* 0x000fe2000001ff00 */
[----:B------:R-:W-:Y:S01]  /*1ff0*/  LEA.HI.X.SX32 R199, R174, c[0x0][0x16c], 0x1, P5 ;  /* 0x00005b00aec77a11 */ /* 0x000fe200028f0eff */
[----:B------:R-:W-:Y:S01]  /*2000*/  CS2R R12, SRZ ;  /* 0x00000000000c7805 */ /* 0x000fe2000001ff00 */
[----:B------:R-:W-:Y:S01]  /*2010*/  LEA.HI.X.SX32 R197, R175, c[0x0][0x16c], 0x1, P3 ;  /* 0x00005b00afc57a11 */ /* 0x000fe200018f0eff */
[----:B------:R-:W-:Y:S01]  /*2020*/  IMAD.WIDE R174, R169, 0x2, R190 ;  /* 0x00000002a9ae7825 */ /* 0x000fe200078e02be */
[----:B------:R-:W-:Y:S01]  /*2030*/  LEA.HI.X.SX32 R209, R170, c[0x0][0x16c], 0x1, P1 ;  /* 0x00005b00aad17a11 */ /* 0x000fe200008f0eff */
[----:B------:R-:W-:Y:S01]  /*2040*/  CS2R R14, SRZ ;  /* 0x00000000000e7805 */ /* 0x000fe2000001ff00 */
[----:B------:R-:W-:Y:S01]  /*2050*/  LEA.HI.X.SX32 R205, R171, c[0x0][0x16c], 0x1, P0 ;  /* 0x00005b00abcd7a11 */ /* 0x000fe200000f0eff */
[----:B------:R-:W-:Y:S01]  /*2060*/  IMAD.WIDE R170, R169, 0x2, R188 ;  /* 0x00000002a9aa7825 */ /* 0x000fe200078e02bc */
[----:B------:R-:W-:Y:S01]  /*2070*/  LEA.HI.X.SX32 R203, R172, c[0x0][0x16c], 0x1, P4 ;  /* 0x00005b00accb7a11 */ /* 0x000fe200020f0eff */
[----:B------:R-:W-:Y:S01]  /*2080*/  STL.64 [R1+0x1d8], R174 ;  /* 0x0001d8ae01007387 */ /* 0x000fe20000100a00 */
[----:B------:R-:W-:Y:S01]  /*2090*/  LEA.HI.X.SX32 R201, R173, c[0x0][0x16c], 0x1, P6 ;  /* 0x00005b00adc97a11 */ /* 0x000fe200030f0eff */
[C---:B------:R-:W-:Y:S01]  /*20a0*/  IMAD.WIDE R172, R87.reuse, 0x2, R190 ;  /* 0x0000000257ac7825 */ /* 0x040fe200078e02be */
[----:B------:R-:W-:Y:S01]  /*20b0*/  LEA.HI.X.SX32 R213, R168, c[0x0][0x16c], 0x1, P2 ;  /* 0x00005b00a8d57a11 */ /* 0x000fe200010f0eff */
[----:B------:R0:W-:Y:S01]  /*20c0*/  STL.64 [R1+0x1d0], R170 ;  /* 0x0001d0aa01007387 */ /* 0x0001e20000100a00 */
[----:B------:R-:W-:Y:S01]  /*20d0*/  LOP3.LUT R6, R36, 0x7, RZ, 0xc0, !PT ;  /* 0x0000000724067812 */ /* 0x000fe200078ec0ff */
[--C-:B------:R-:W-:Y:S01]  /*20e0*/  IMAD.WIDE R168, R87, 0x2, R188.reuse ;  /* 0x0000000257a87825 */ /* 0x100fe200078e02bc */
[----:B------:R-:W-:Y:S01]  /*20f0*/  LOP3.LUT R23, R20, 0x30, RZ, 0xc0, !PT ;  /* 0x0000003014177812 */ /* 0x000fe200078ec0ff */
[----:B------:R-:W-:Y:S01]  /*2100*/  STL.64 [R1+0x1c8], R172 ;  /* 0x0001c8ac01007387 */ /* 0x000fe20000100a00 */
[----:B------:R-:W-:Y:S01]  /*2110*/  LOP3.LUT R187, R26, 0x1000, RZ, 0xc0, !PT ;  /* 0x000010001abb7812 */ /* 0x000fe200078ec0ff */
[----:B------:R-:W-:Y:S01]  /*2120*/  IMAD.WIDE R86, R85, 0x2, R188 ;  /* 0x0000000255567825 */ /* 0x000fe200078e02bc */
[----:B------:R-:W-:Y:S01]  /*2130*/  LEA R196, P2, R176, c[0x0][0x168], 0x1 ;  /* 0x00005a00b0c47a11 */ /* 0x000fe200078408ff */
[----:B------:R1:W-:Y:S01]  /*2140*/  STL.64 [R1+0x1c0], R168 ;  /* 0x0001c0a801007387 */ /* 0x0003e20000100a00 */
[----:B------:R-:W-:Y:S01]  /*2150*/  LEA R194, P1, R177, c[0x0][0x168], 0x1 ;  /* 0x00005a00b1c27a11 */ /* 0x000fe200078208ff */
[----:B------:R-:W-:Y:S01]  /*2160*/  IMAD R20, R6, 0x210, RZ ;  /* 0x0000021006147824 */ /* 0x000fe200078e02ff */
[----:B------:R-:W-:Y:S01]  /*2170*/  CS2R R36, SRZ ;  /* 0x0000000000247805 */ /* 0x000fe2000001ff00 */
[----:B0-----:R-:W-:Y:S01]  /*2180*/  IMAD.WIDE R170, R85, 0x2, R190 ;  /* 0x0000000255aa7825 */ /* 0x001fe200078e02be */
[----:B------:R-:W-:Y:S01]  /*2190*/  CS2R R26, SRZ ;  /* 0x00000000001a7805 */ /* 0x000fe2000001ff00 */
[----:B------:R-:W-:Y:S01]  /*21a0*/  CS2R R8, SRZ ;  /* 0x0000000000087805 */ /* 0x000fe2000001ff00 */
[----:B------:R-:W-:Y:S01]  /*21b0*/  LOP3.LUT R20, R20, R21, RZ, 0x3c, !PT ;  /* 0x0000001514147212 */ /* 0x000fe200078e3cff */
[C---:B------:R-:W-:Y:S01]  /*21c0*/  IMAD.WIDE R84, R83.reuse, 0x2, R188 ;  /* 0x0000000253547825 */ /* 0x040fe200078e02bc */
[----:B------:R-:W-:Y:S01]  /*21d0*/  STL.64 [R1+0x1b8], R170 ;  /* 0x0001b8aa01007387 */ /* 0x000fe20000100a00 */
[----:B------:R-:W-:Y:S01]  /*21e0*/  CS2R R10, SRZ ;  /* 0x00000000000a7805 */ /* 0x000fe2000001ff00 */
[----:B------:R-:W-:Y:S01]  /*21f0*/  CS2R R4, SRZ ;  /* 0x0000000000047805 */ /* 0x000fe2000001ff00 */
[----:B-1----:R-:W-:Y:S01]  /*2200*/  IMAD.WIDE R168, R83, 0x2, R190 ;  /* 0x0000000253a87825 */ /* 0x002fe200078e02be */
[----:B------:R0:W-:Y:S01]  /*2210*/  STL.64 [R1+0x1b0], R86 ;  /* 0x0001b05601007387 */ /* 0x0001e20000100a00 */
[----:B------:R-:W-:-:S02]  /*2220*/  SHF.R.S32.HI R252, RZ, 0x5, R252 ;  /* 0x00000005fffc7819 */ /* 0x000fc400000114fc */
[----:B------:R-:W-:Y:S01]  /*2230*/  IMAD.WIDE R82, R81, 0x2, R188 ;  /* 0x0000000251527825 */ /* 0x000fe200078e02bc */
[----:B------:R-:W-:Y:S01]  /*2240*/  STL.64 [R1+0x1a8], R168 ;  /* 0x0001a8a801007387 */ /* 0x000fe20000100a00 */
[----:B------:R-:W-:Y:S02]  /*2250*/  LEA.HI.X.SX32 R195, R176, c[0x0][0x16c], 0x1, P2 ;  /* 0x00005b00b0c37a11 */ /* 0x000fe400010f0eff */
[----:B------:R-:W-:Y:S01]  /*2260*/  IMAD R23, R6, 0x40, R23 ;  /* 0x0000004006177824 */ /* 0x000fe200078e0217 */
[----:B------:R1:W-:Y:S01]  /*2270*/  STL.64 [R1+0x1a0], R84 ;  /* 0x0001a05401007387 */ /* 0x0003e20000100a00 */
[----:B------:R-:W-:Y:S01]  /*2280*/  IMAD.IADD R187, R187, 0x1, R20 ;  /* 0x00000001bbbb7824 */ /* 0x000fe200078e0214 */
[----:B------:R-:W-:Y:S01]  /*2290*/  CS2R R6, SRZ ;  /* 0x0000000000067805 */ /* 0x000fe2000001ff00 */
[----:B------:R-:W-:Y:S01]  /*22a0*/  CS2R R20, SRZ ;  /* 0x0000000000147805 */ /* 0x000fe2000001ff00 */
[----:B0-----:R-:W-:Y:S01]  /*22b0*/  IMAD.WIDE R86, R81, 0x2, R190 ;  /* 0x0000000251567825 */ /* 0x001fe200078e02be */
[----:B------:R-:W-:-:S02]  /*22c0*/  LOP3.LUT R186, R23, 0x30, R186, 0x78, !PT ;  /* 0x0000003017ba7812 */ /* 0x000fc400078e78ba */
[----:B------:R-:W-:Y:S01]  /*22d0*/  CS2R R22, SRZ ;  /* 0x0000000000167805 */ /* 0x000fe2000001ff00 */
[----:B------:R-:W-:Y:S01]  /*22e0*/  IMAD.WIDE R80, R79, 0x2, R188 ;  /* 0x000000024f507825 */ /* 0x000fe200078e02bc */
[----:B------:R-:W-:Y:S01]  /*22f0*/  STL.64 [R1+0x198], R86 ;  /* 0x0001985601007387 */ /* 0x000fe20000100a00 */
[----:B------:R-:W-:Y:S02]  /*2300*/  LEA.HI.X.SX32 R192, R177, c[0x0][0x16c], 0x1, P1 ;  /* 0x00005b00b1c07a11 */ /* 0x000fe400008f0eff */
[----:B-1----:R-:W-:Y:S01]  /*2310*/  IMAD.WIDE R84, R79, 0x2, R190 ;  /* 0x000000024f547825 */ /* 0x002fe200078e02be */
[----:B------:R0:W-:Y:S03]  /*2320*/  STL.64 [R1+0x190], R82 ;  /* 0x0001905201007387 */ /* 0x0001e60000100a00 */
[C-C-:B------:R-:W-:Y:S01]  /*2330*/  IMAD.WIDE R78, R77.reuse, 0x2, R188.reuse ;  /* 0x000000024d4e7825 */ /* 0x140fe200078e02bc */
[----:B------:R-:W-:Y:S03]  /*2340*/  STL.64 [R1+0x188], R84 ;  /* 0x0001885401007387 */ /* 0x000fe60000100a00 */
[----:B------:R-:W-:Y:S01]  /*2350*/  IMAD.WIDE R246, R246, 0x2, R188 ;  /* 0x00000002f6f67825 */ /* 0x000fe200078e02bc */
[----:B------:R1:W-:Y:S03]  /*2360*/  STL.64 [R1+0x180], R80 ;  /* 0x0001805001007387 */ /* 0x0003e60000100a00 */
[----:B0-----:R-:W-:-:S04]  /*2370*/  IMAD.WIDE R82, R77, 0x2, R190 ;  /* 0x000000024d527825 */ /* 0x001fc800078e02be */
[C---:B------:R-:W-:Y:S01]  /*2380*/  IMAD.WIDE R76, R75.reuse, 0x2, R188 ;  /* 0x000000024b4c7825 */ /* 0x040fe200078e02bc */
[----:B------:R-:W-:Y:S03]  /*2390*/  STL.64 [R1+0x178], R82 ;  /* 0x0001785201007387 */ /* 0x000fe60000100a00 */
[----:B-1----:R-:W-:Y:S01]  /*23a0*/  IMAD.WIDE R80, R75, 0x2, R190 ;  /* 0x000000024b507825 */ /* 0x002fe200078e02be */
[----:B------:R0:W-:Y:S03]  /*23b0*/  STL.64 [R1+0x170], R78 ;  /* 0x0001704e01007387 */ /* 0x0001e60000100a00 */
[C---:B------:R-:W-:Y:S01]  /*23c0*/  IMAD.WIDE R74, R73.reuse, 0x2, R188 ;  /* 0x00000002494a7825 */ /* 0x040fe200078e02bc */
[----:B------:R-:W-:Y:S04]  /*23d0*/  STL.64 [R1+0x168], R80 ;  /* 0x0001685001007387 */ /* 0x000fe80000100a00 */
[----:B------:R1:W-:Y:S01]  /*23e0*/  STL.64 [R1+0x160], R76 ;  /* 0x0001604c01007387 */ /* 0x0003e20000100a00 */
        /* <DEDUP_REMOVED lines=8> */
[----:B0-----:R-:W-:-:S05]  /*2470*/  IMAD.WIDE R74, R69, 0x2, R190 ;  /* 0x00000002454a7825 */ /* 0x001fca00078e02be */
[----:B------:R0:W-:Y:S01]  /*2480*/  STL.64 [R1+0x138], R74 ;  /* 0x0001384a01007387 */ /* 0x0001e20000100a00 */
[----:B-1----:R-:W-:-:S03]  /*2490*/  IMAD.WIDE R72, R67, 0x2, R190 ;  /* 0x0000000243487825 */ /* 0x002fc600078e02be */
[----:B------:R1:W-:Y:S04]  /*24a0*/  STL.64 [R1+0x130], R70 ;  /* 0x0001304601007387 */ /* 0x0003e80000100a00 */
[----:B------:R2:W-:Y:S01]  /*24b0*/  STL.64 [R1+0x128], R72 ;  /* 0x0001284801007387 */ /* 0x0005e20000100a00 */
[----:B0-----:R-:W-:-:S04]  /*24c0*/  IMAD.WIDE R74, R67, 0x2, R188 ;  /* 0x00000002434a7825 */ /* 0x001fc800078e02bc */
[C---:B-1----:R-:W-:Y:S01]  /*24d0*/  IMAD.WIDE R70, R63.reuse, 0x2, R190 ;  /* 0x000000023f467825 */ /* 0x042fe200078e02be */
[----:B------:R0:W-:Y:S03]  /*24e0*/  STL.64 [R1+0x120], R74 ;  /* 0x0001204a01007387 */ /* 0x0001e60000100a00 */
[----:B--2---:R-:W-:Y:S01]  /*24f0*/  IMAD.WIDE R72, R63, 0x2, R188 ;  /* 0x000000023f487825 */ /* 0x004fe200078e02bc */
[----:B------:R1:W-:Y:S04]  /*2500*/  STL.64 [R1+0x118], R70 ;  /* 0x0001184601007387 */ /* 0x0003e80000100a00 */
[----:B------:R2:W-:Y:S01]  /*2510*/  STL.64 [R1+0x110], R72 ;  /* 0x0001104801007387 */ /* 0x0005e20000100a00 */
[----:B0-----:R-:W-:-:S04]  /*2520*/  IMAD.WIDE R74, R59, 0x2, R190 ;  /* 0x000000023b4a7825 */ /* 0x001fc800078e02be */
[----:B-1----:R-:W-:Y:S01]  /*2530*/  IMAD.WIDE R70, R59, 0x2, R188 ;  /* 0x000000023b467825 */ /* 0x002fe200078e02bc */
[----:B------:R0:W-:Y:S03]  /*2540*/  STL.64 [R1+0x108], R74 ;  /* 0x0001084a01007387 */ /* 0x0001e60000100a00 */
[C---:B--2---:R-:W-:Y:S01]  /*2550*/  IMAD.WIDE R72, R55.reuse, 0x2, R190 ;  /* 0x0000000237487825 */ /* 0x044fe200078e02be */
        /* <DEDUP_REMOVED lines=10> */
[----:B------:R-:W-:Y:S03]  /*2600*/  STL.64 [R1+0xd8], R74 ;  /* 0x0000d84a01007387 */ /* 0x000fe60000100a00 */
[C---:B--2---:R-:W-:Y:S01]  /*2610*/  IMAD.WIDE R72, R52.reuse, 0x2, R190 ;  /* 0x0000000234487825 */ /* 0x044fe200078e02be */
[----:B------:R0:W-:Y:S03]  /*2620*/  STL.64 [R1+0xd0], R70 ;  /* 0x0000d04601007387 */ /* 0x0001e60000100a00 */
[----:B------:R-:W-:Y:S01]  /*2630*/  IMAD.WIDE R2, R52, 0x2, R188 ;  /* 0x0000000234027825 */ /* 0x000fe200078e02bc */
[----:B------:R-:W-:Y:S04]  /*2640*/  STL.64 [R1+0xc8], R72 ;  /* 0x0000c84801007387 */ /* 0x000fe80000100a00 */
[----:B------:R1:W-:Y:S01]  /*2650*/  STL.64 [R1+0xc0], R2 ;  /* 0x0000c00201007387 */ /* 0x0003e20000100a00 */
[----:B0-----:R-:W-:-:S04]  /*2660*/  IMAD.WIDE R70, R53, 0x2, R190 ;  /* 0x0000000235467825 */ /* 0x001fc800078e02be */
[----:B------:R-:W-:Y:S01]  /*2670*/  IMAD.WIDE R52, R53, 0x2, R188 ;  /* 0x0000000235347825 */ /* 0x000fe200078e02bc */
[----:B------:R-:W-:Y:S03]  /*2680*/  STL.64 [R1+0xb8], R70 ;  /* 0x0000b84601007387 */ /* 0x000fe60000100a00 */
[C---:B-1----:R-:W-:Y:S01]  /*2690*/  IMAD.WIDE R2, R54.reuse, 0x2, R190 ;  /* 0x0000000236027825 */ /* 0x042fe200078e02be */
[----:B------:R0:W-:Y:S03]  /*26a0*/  STL.64 [R1+0xb0], R52 ;  /* 0x0000b03401007387 */ /* 0x0001e60000100a00 */
[----:B------:R-:W-:Y:S01]  /*26b0*/  IMAD.WIDE R54, R54, 0x2, R188 ;  /* 0x0000000236367825 */ /* 0x000fe200078e02bc */
        /* <DEDUP_REMOVED lines=37> */
[----:B------:R-:W-:Y:S01]  /*2910*/  STL.64 [R1+0x10], R54 ;  /* 0x0000103601007387 */ /* 0x000fe20000100a00 */
[----:B0-----:R-:W-:-:S04]  /*2920*/  IMAD.WIDE R52, R68, 0x2, R190 ;  /* 0x0000000244347825 */ /* 0x001fc800078e02be */
[----:B-1----:R-:W-:Y:S01]  /*2930*/  IMAD.WIDE R2, R68, 0x2, R188 ;  /* 0x0000000244027825 */ /* 0x002fe200078e02bc */
[----:B------:R-:W-:Y:S04]  /*2940*/  STL.64 [R1+0x8], R52 ;  /* 0x0000083401007387 */ /* 0x000fe80000100a00 */
[----:B------:R0:W-:Y:S02]  /*2950*/  STL.64 [R1], R2 ;  /* 0x0000000201007387 */ /* 0x0001e40000100a00 */
[----:B0-----:R-:W-:Y:S02]  /*2960*/  IMAD.MOV.U32 R2, RZ, RZ, c[0x0][0x160] ;  /* 0x00005800ff027624 */ /* 0x001fe400078e00ff */
[----:B------:R-:W-:Y:S02]  /*2970*/  IMAD.MOV.U32 R3, RZ, RZ, c[0x0][0x164] ;  /* 0x00005900ff037624 */ /* 0x000fe400078e00ff */
.L_x_3:
[----:B------:R-:W2:Y:S04]  /*2980*/  LDL.64 R74, [R1] ;  /* 0x00000000014a7983 */ /* 0x000ea80000100a00 */
[----:B------:R-:W3:Y:S04]  /*2990*/  LDL.64 R78, [R1+0x8] ;  /* 0x00000800014e7983 */ /* 0x000ee80000100a00 */
[----:B------:R-:W4:Y:S04]  /*29a0*/  LDL.64 R68, [R1+0x10] ;  /* 0x0000100001447983 */ /* 0x000f280000100a00 */
[----:B------:R-:W5:Y:S04]  /*29b0*/  LDL.64 R80, [R1+0x20] ;  /* 0x0000200001507983 */ /* 0x000f680000100a00 */
[----:B------:R-:W4:Y:S04]  /*29c0*/  LDL.64 R86, [R1+0x18] ;  /* 0x0000180001567983 */ /* 0x000f280000100a00 */
[----:B------:R-:W4:Y:S01]  /*29d0*/  LDL.64 R82, [R1+0x28] ;  /* 0x0000280001527983 */ /* 0x000f220000100a00 */
[----:B------:R-:W-:-:S02]  /*29e0*/  ISETP.GT.AND P2, PT, R0, RZ, PT ;  /* 0x000000ff0000720c */ /* 0x000fc40003f44270 */
[-C--:B------:R-:W-:Y:S02]  /*29f0*/  IADD3 R54, P1, R188, R2.reuse, RZ ;  /* 0x00000002bc367210 */ /* 0x080fe40007f3e0ff */
[-C--:B------:R-:W-:Y:S02]  /*2a00*/  IADD3 R52, P0, R190, R2.reuse, RZ ;  /* 0x00000002be347210 */ /* 0x080fe40007f1e0ff */
[----:B------:R-:W-:Y:S01]  /*2a10*/  PRMT R206, RZ, 0x7610, R206 ;  /* 0x00007610ffce7816 */ /* 0x000fe200000000ce */
[--C-:B------:R-:W-:Y:S01]  /*2a20*/  IMAD.X R55, R189, 0x1, R3.reuse, P1 ;  /* 0x00000001bd377824 */ /* 0x100fe200008e0603 */
[----:B------:R-:W-:Y:S01]  /*2a30*/  IADD3 R56, P1, R246, R2, RZ ;  /* 0x00000002f6387210 */ /* 0x000fe20007f3e0ff */
[--C-:B------:R-:W-:Y:S01]  /*2a40*/  IMAD.X R53, R191, 0x1, R3.reuse, P0 ;  /* 0x00000001bf357824 */ /* 0x100fe200000e0603 */
[----:B------:R-:W-:Y:S02]  /*2a50*/  ISETP.GT.AND P3, PT, R0, 0x1, PT ;  /* 0x000000010000780c */ /* 0x000fe40003f64270 */
[----:B------:R-:W-:Y:S01]  /*2a60*/  PRMT R208, RZ, 0x7610, R208 ;  /* 0x00007610ffd07816 */ /* 0x000fe200000000d0 */
[----:B------:R0:W5:Y:S01]  /*2a70*/  @P2 LDG.E.U16 R206, [R54.64] ;  /* 0x0000000436ce2981 */ /* 0x000162000c1e1500 */
[----:B------:R-:W-:Y:S01]  /*2a80*/  IMAD.X R57, R247, 0x1, R3, P1 ;  /* 0x00000001f7397824 */ /* 0x000fe200008e0603 */
[----:B------:R-:W-:-:S02]  /*2a90*/  PRMT R222, RZ, 0x7610, R222 ;  /* 0x00007610ffde7816 */ /* 0x000fc400000000de */
[----:B------:R1:W-:Y:S04]  /*2aa0*/  STL.64 [R1+0x210], R156 ;  /* 0x0002109c01007387 */ /* 0x0003e80000100a00 */
[----:B------:R1:W5:Y:S01]  /*2ab0*/  @P2 LDG.E.U16 R208, [R52.64] ;  /* 0x0000000434d02981 */ /* 0x000362000c1e1500 */
[----:B0-----:R-:W-:-:S03]  /*2ac0*/  IADD3 R54, P0, R250, R2, RZ ;  /* 0x00000002fa367210 */ /* 0x001fc60007f1e0ff */
[----:B------:R-:W-:Y:S01]  /*2ad0*/  STL.64 [R1+0x208], R158 ;  /* 0x0002089e01007387 */ /* 0x000fe20000100a00 */
[----:B------:R-:W-:Y:S01]  /*2ae0*/  ISETP.GT.AND P2, PT, R0, 0x2, PT ;  /* 0x000000020000780c */ /* 0x000fe20003f44270 */
[----:B------:R-:W-:Y:S02]  /*2af0*/  IMAD.X R55, R251, 0x1, R3, P0 ;  /* 0x00000001fb377824 */ /* 0x000fe400000e0603 */
[----:B------:R0:W-:Y:S01]  /*2b00*/  STL.64 [R1+0x200], R160 ;  /* 0x000200a001007387 */ /* 0x0001e20000100a00 */
[----:B-1----:R-:W-:-:S03]  /*2b10*/  PRMT R53, RZ, 0x7610, R53 ;  /* 0x00007610ff357816 */ /* 0x002fc60000000035 */
[----:B------:R1:W-:Y:S04]  /*2b20*/  STL.64 [R1+0x1f8], R162 ;  /* 0x0001f8a201007387 */ /* 0x0003e80000100a00 */
[----:B------:R0:W5:Y:S04]  /*2b30*/  @P3 LDG.E.U16 R53, [R54.64] ;  /* 0x0000000436353981 */ /* 0x000168000c1e1500 */
[----:B------:R3:W5:Y:S01]  /*2b40*/  @P3 LDG.E.U16 R222, [R56.64] ;  /* 0x0000000438de3981 */ /* 0x000762000c1e1500 */
[----:B------:R-:W-:-:S03]  /*2b50*/  ISETP.GT.AND P3, PT, R0, 0x3, PT ;  /* 0x000000030000780c */ /* 0x000fc60003f64270 */
[----:B------:R-:W5:Y:S01]  /*2b60*/  LDL.64 R84, [R1+0x38] ;  /* 0x0000380001547983 */ /* 0x000f620000100a00 */
[----:B0-----:R-:W-:Y:S02]  /*2b70*/  PRMT R55, RZ, 0x7610, R55 ;  /* 0x00007610ff377816 */ /* 0x001fe40000000037 */
[----:B------:R-:W-:Y:S01]  /*2b80*/  PRMT R62, RZ, 0x7610, R62 ;  /* 0x00007610ff3e7816 */ /* 0x000fe2000000003e */
[----:B------:R-:W5:Y:S01]  /*2b90*/  LDL.64 R156, [R1+0x58] ;  /* 0x00005800019c7983 */ /* 0x000f620000100a00 */
[----:B------:R-:W-:Y:S02]  /*2ba0*/  PRMT R61, RZ, 0x7610, R61 ;  /* 0x00007610ff3d7816 */ /* 0x000fe4000000003d */
[----:B------:R-:W-:Y:S01]  /*2bb0*/  PRMT R73, RZ, 0x7610, R73 ;  /* 0x00007610ff497816 */ /* 0x000fe20000000049 */
[----:B------:R-:W5:Y:S01]  /*2bc0*/  LDL.64 R160, [R1+0xa0] ;  /* 0x0000a00001a07983 */ /* 0x000f620000100a00 */
[----:B------:R-:W-:Y:S02]  /*2bd0*/  PRMT R77, RZ, 0x7610, R77 ;  /* 0x00007610ff4d7816 */ /* 0x000fe4000000004d */
[----:B------:R-:W-:Y:S01]  /*2be0*/  PRMT R76, RZ, 0x7610, R76 ;  /* 0x00007610ff4c7816 */ /* 0x000fe2000000004c */
[----:B------:R-:W5:Y:S01]  /*2bf0*/  LDL.64 R158, [R1+0xa8] ;  /* 0x0000a800019e7983 */ /* 0x000f620000100a00 */
[----:B--2---:R-:W-:-:S03]  /*2c00*/  IADD3 R58, P1, R74, R2, RZ ;  /* 0x000000024a3a7210 */ /* 0x004fc60007f3e0ff */
[----:B-1----:R-:W2:Y:S02]  /*2c10*/  LDL.64 R162, [R1+0xb8] ;  /* 0x0000b80001a27983 */ /* 0x002ea40000100a00 */
[----:B------:R-:W-:Y:S01]  /*2c20*/  IMAD.X R59, R75, 0x1, R3, P1 ;  /* 0x000000014b3b7824 */ /* 0x000fe200008e0603 */
[----:B------:R-:W-:Y:S01]  /*2c30*/  PRMT R72, RZ, 0x7610, R72 ;  /* 0x00007610ff487816 */ /* 0x000fe20000000048 */
[----:B------:R-:W2:Y:S01]  /*2c40*/  LDL.64 R74, [R1+0x30] ;  /* 0x00003000014a7983 */ /* 0x000ea20000100a00 */
[----:B---3--:R-:W-:-:S03]  /*2c50*/  IADD3 R56, P0, R78, R2, RZ ;  /* 0x000000024e387210 */ /* 0x008fc60007f1e0ff */
[----:B------:R4:W3:Y:S02]  /*2c60*/  @P2 LDG.E.U16 R55, [R58.64] ;  /* 0x000000043a372981 */ /* 0x0008e4000c1e1500 */
[----:B------:R-:W-:Y:S02]  /*2c70*/  IMAD.X R57, R79, 0x1, R3, P0 ;  /* 0x000000014f397824 */ /* 0x000fe400000e0603 */
[----:B------:R-:W3:Y:S04]  /*2c80*/  LDL.64 R78, [R1+0x40] ;  /* 0x00004000014e7983 */ /* 0x000ee80000100a00 */
[----:B------:R0:W3:Y:S01]  /*2c90*/  @P2 LDG.E.U16 R61, [R56.64] ;  /* 0x00000004383d2981 */ /* 0x0000e2000c1e1500 */
[----:B----4-:R-:W-:Y:S02]  /*2ca0*/  IADD3 R58, P1, R68, R2, RZ ;  /* 0x00000002443a7210 */ /* 0x010fe40007f3e0ff */
[----:B------:R-:W-:Y:S01]  /*2cb0*/  PRMT R71, RZ, 0x7610, R71 ;  /* 0x00007610ff477816 */ /* 0x000fe20000000047 */
[----:B------:R-:W4:Y:S02]  /*2cc0*/  LDL.64 R170, [R1+0xd0] ;  /* 0x0000d00001aa7983 */ /* 0x000f240000100a00 */
[----:B------:R-:W-:-:S02]  /*2cd0*/  IMAD.X R59, R69, 0x1, R3, P1 ;  /* 0x00000001453b7824 */ /* 0x000fc400008e0603 */
[----:B------:R-:W3:Y:S04]  /*2ce0*/  LDL.64 R68, [R1+0x48] ;  /* 0x0000480001447983 */ /* 0x000ee80000100a00 */
[----:B------:R5:W4:Y:S01]  /*2cf0*/  @P3 LDG.E.U16 R62, [R58.64] ;  /* 0x000000043a3e3981 */ /* 0x000b22000c1e1500 */
[----:B------:R-:W-:Y:S02]  /*2d00*/  PRMT R65, RZ, 0x7610, R65 ;  /* 0x00007610ff417816 */ /* 0x000fe40000000041 */
[----:B------:R-:W-:Y:S01]  /*2d10*/  PRMT R60, RZ, 0x7610, R60 ;  /* 0x00007610ff3c7816 */ /* 0x000fe2000000003c */
[----:B------:R-:W4:Y:S01]  /*2d20*/  LDL.64 R168, [R1+0xf0] ;  /* 0x0000f00001a87983 */ /* 0x000f220000100a00 */
[----:B------:R-:W-:Y:S02]  /*2d30*/  PRMT R66, RZ, 0x7610, R66 ;  /* 0x00007610ff427816 */ /* 0x000fe40000000042 */
[----:B------:R-:W-:Y:S01]  /*2d40*/  PRMT R212, RZ, 0x7610, R212 ;  /* 0x00007610ffd47816 */ /* 0x000fe200000000d4 */
[----:B------:R-:W4:Y:S01]  /*2d50*/  LDL.64 R174, [R1+0x120] ;  /* 0x0001200001ae7983 */ /* 0x000f220000100a00 */
[----:B-----5:R-:W-:-:S05]  /*2d60*/  IADD3 R58, P1, R80, R2, RZ ;  /* 0x00000002503a7210 */ /* 0x020fca0007f3e0ff */
[----:B------:R-:W-:Y:S02]  /*2d70*/  IMAD.X R59, R81, 0x1, R3, P1 ;  /* 0x00000001513b7824 */ /* 0x000fe400008e0603 */
[----:B------:R-:W5:Y:S01]  /*2d80*/  LDL.64 R80, [R1+0x50] ;  /* 0x0000500001507983 */ /* 0x000f620000100a00 */
[----:B0-----:R-:W-:-:S05]  /*2d90*/  IADD3 R56, P0, R86, R2, RZ ;  /* 0x0000000256387210 */ /* 0x001fca0007f1e0ff */
[----:B------:R-:W-:Y:S01]  /*2da0*/  IMAD.X R57, R87, 0x1, R3, P0 ;  /* 0x0000000157397824 */ /* 0x000fe200000e0603 */
[----:B------:R-:W-:Y:S01]  /*2db0*/  ISETP.GT.AND P2, PT, R0, 0x4, PT ;  /* 0x000000040000780c */ /* 0x000fe20003f44270 */
[----:B------:R-:W4:Y:S04]  /*2dc0*/  LDL.64 R86, [R1+0x70] ;  /* 0x0000700001567983 */ /* 0x000f280000100a00 */
[----:B------:R0:W4:Y:S08]  /*2dd0*/  @P3 LDG.E.U16 R73, [R56.64] ;  /* 0x0000000438493981 */ /* 0x000130000c1e1500 */
[----:B------:R2:W4:Y:S01]  /*2de0*/  @P2 LDG.E.U16 R77, [R58.64] ;  /* 0x000000043a4d2981 */ /* 0x000522000c1e1500 */
[----:B0-----:R-:W-:-:S05]  /*2df0*/  IADD3 R56, P0, R82, R2, RZ ;  /* 0x0000000252387210 */ /* 0x001fca0007f1e0ff */
[----:B------:R-:W-:Y:S02]  /*2e00*/  IMAD.X R57, R83, 0x1, R3, P0 ;  /* 0x0000000153397824 */ /* 0x000fe400000e0603 */
[----:B------:R-:W4:Y:S01]  /*2e10*/  LDL.64 R82, [R1+0x60] ;  /* 0x0000600001527983 */ /* 0x000f220000100a00 */
[----:B------:R-:W-:-:S03]  /*2e20*/  ISETP.GT.AND P3, PT, R0, 0x5, PT ;  /* 0x000000050000780c */ /* 0x000fc60003f64270 */
[----:B------:R0:W4:Y:S01]  /*2e30*/  @P2 LDG.E.U16 R76, [R56.64] ;  /* 0x00000004384c2981 */ /* 0x000122000c1e1500 */
[----:B------:R-:W-:Y:S02]  /*2e40*/  ISETP.GT.AND P2, PT, R0, 0x6, PT ;  /* 0x000000060000780c */ /* 0x000fe40003f44270 */
[----:B0-----:R-:W-:-:S05]  /*2e50*/  IADD3 R56, P0, R84, R2, RZ ;  /* 0x0000000254387210 */ /* 0x001fca0007f1e0ff */
[----:B------:R-:W-:Y:S02]  /*2e60*/  IMAD.X R57, R85, 0x1, R3, P0 ;  /* 0x0000000155397824 */ /* 0x000fe400000e0603 */
[----:B------:R-:W4:Y:S04]  /*2e70*/  LDL.64 R84, [R1+0x80] ;  /* 0x0000800001547983 */ /* 0x000f280000100a00 */
[----:B------:R0:W4:Y:S01]  /*2e80*/  @P3 LDG.E.U16 R71, [R56.64] ;  /* 0x0000000438473981 */ /* 0x000122000c1e1500 */
[----:B--2---:R-:W-:-:S05]  /*2e90*/  IADD3 R58, P1, R74, R2, RZ ;  /* 0x000000024a3a7210 */ /* 0x004fca0007f3e0ff */
[----:B------:R-:W-:Y:S02]  /*2ea0*/  IMAD.X R59, R75, 0x1, R3, P1 ;  /* 0x000000014b3b7824 */ /* 0x000fe400008e0603 */
[----:B------:R-:W2:Y:S04]  /*2eb0*/  LDL.64 R74, [R1+0x68] ;  /* 0x00006800014a7983 */ /* 0x000ea80000100a00 */
[----:B------:R3:W2:Y:S02]  /*2ec0*/  @P3 LDG.E.U16 R72, [R58.64] ;  /* 0x000000043a483981 */ /* 0x0006a4000c1e1500 */
[-C--:B---3--:R-:W-:Y:S02]  /*2ed0*/  IADD3 R58, P1, R78, R2.reuse, RZ ;  /* 0x000000024e3a7210 */ /* 0x088fe40007f3e0ff */
[----:B0-----:R-:W-:-:S03]  /*2ee0*/  IADD3 R56, P0, R68, R2, RZ ;  /* 0x0000000244387210 */ /* 0x001fc60007f1e0ff */
[--C-:B------:R-:W-:Y:S02]  /*2ef0*/  IMAD.X R59, R79, 0x1, R3.reuse, P1 ;  /* 0x000000014f3b7824 */ /* 0x100fe400008e0603 */
[----:B------:R-:W3:Y:S01]  /*2f00*/  LDL.64 R78, [R1+0x78] ;  /* 0x00007800014e7983 */ /* 0x000ee20000100a00 */
[----:B------:R-:W-:Y:S01]  /*2f10*/  IMAD.X R57, R69, 0x1, R3, P0 ;  /* 0x0000000145397824 */ /* 0x000fe200000e0603 */
[----:B------:R-:W-:Y:S02]  /*2f20*/  ISETP.GT.AND P3, PT, R0, 0x7, PT ;  /* 0x000000070000780c */ /* 0x000fe40003f64270 */
[----:B------:R0:W3:Y:S04]  /*2f30*/  @P2 LDG.E.U16 R66, [R58.64] ;  /* 0x000000043a422981 */ /* 0x0000e8000c1e1500 */
[----:B------:R1:W3:Y:S01]  /*2f40*/  @P2 LDG.E.U16 R65, [R56.64] ;  /* 0x0000000438412981 */ /* 0x0002e2000c1e1500 */
[----:B-----5:R-:W-:-:S02]  /*2f50*/  IADD3 R68, P1, R80, R2, RZ ;  /* 0x0000000250447210 */ /* 0x020fc40007f3e0ff */
[----:B-1----:R-:W-:-:S03]  /*2f60*/  IADD3 R56, P0, R156, R2, RZ ;  /* 0x000000029c387210 */ /* 0x002fc60007f1e0ff */
[--C-:B------:R-:W-:Y:S02]  /*2f70*/  IMAD.X R69, R81, 0x1, R3.reuse, P1 ;  /* 0x0000000151457824 */ /* 0x100fe400008e0603 */
[----:B------:R-:W5:Y:S01]  /*2f80*/  LDL.64 R80, [R1+0x88] ;  /* 0x0000880001507983 */ /* 0x000f620000100a00 */
[----:B------:R-:W-:-:S03]  /*2f90*/  IMAD.X R57, R157, 0x1, R3, P0 ;  /* 0x000000019d397824 */ /* 0x000fc600000e0603 */
[----:B------:R-:W5:Y:S04]  /*2fa0*/  LDL.64 R156, [R1+0x90] ;  /* 0x00009000019c7983 */ /* 0x000f680000100a00 */
[----:B------:R4:W5:Y:S02]  /*2fb0*/  @P3 LDG.E.U16 R60, [R68.64] ;  /* 0x00000004443c3981 */ /* 0x000964000c1e1500 */
[----:B----4-:R-:W-:-:S05]  /*2fc0*/  IADD3 R68, P1, R82, R2, RZ ;  /* 0x0000000252447210 */ /* 0x010fca0007f3e0ff */
[----:B------:R-:W-:Y:S02]  /*2fd0*/  IMAD.X R69, R83, 0x1, R3, P1 ;  /* 0x0000000153457824 */ /* 0x000fe400008e0603 */
[----:B------:R-:W4:Y:S01]  /*2fe0*/  LDL.64 R82, [R1+0x98] ;  /* 0x0000980001527983 */ /* 0x000f220000100a00 */
[----:B0-----:R-:W-:Y:S02]  /*2ff0*/  PRMT R59, RZ, 0x7610, R59 ;  /* 0x00007610ff3b7816 */ /* 0x001fe4000000003b */
[----:B------:R-:W-:-:S04]  /*3000*/  ISETP.GT.AND P2, PT, R0, 0x8, PT ;  /* 0x000000080000780c */ /* 0x000fc80003f44270 */
[----:B------:R2:W4:Y:S01]  /*3010*/  @P3 LDG.E.U16 R59, [R56.64] ;  /* 0x00000004383b3981 */ /* 0x000522000c1e1500 */
[----:B------:R-:W-:Y:S02]  /*3020*/  ISETP.GT.AND P3, PT, R0, 0x9, PT ;  /* 0x000000090000780c */ /* 0x000fe40003f64270 */
[----:B------:R-:W-:Y:S02]  /*3030*/  PRMT R52, RZ, 0x7610, R52 ;  /* 0x00007610ff347816 */ /* 0x000fe40000000034 */
[----:B------:R-:W-:-:S06]  /*3040*/  PRMT R210, RZ, 0x7610, R210 ;  /* 0x00007610ffd27816 */ /* 0x000fcc00000000d2 */
[----:B------:R0:W4:Y:S02]  /*3050*/  @P2 LDG.E.U16 R210, [R68.64] ;  /* 0x0000000444d22981 */ /* 0x000124000c1e1500 */
[----:B0-----:R-:W-:Y:S02]  /*3060*/  PRMT R68, RZ, 0x7610, R68 ;  /* 0x00007610ff447816 */ /* 0x001fe40000000044 */
[-C--:B--2---:R-:W-:Y:S02]  /*3070*/  IADD3 R56, P0, R74, R2.reuse, RZ ;  /* 0x000000024a387210 */ /* 0x084fe40007f1e0ff */
[----:B------:R-:W-:-:S03]  /*3080*/  IADD3 R74, P1, R86, R2, RZ ;  /* 0x00000002564a7210 */ /* 0x000fc60007f3e0ff */
[--C-:B------:R-:W-:Y:S02]  /*3090*/  IMAD.X R57, R75, 0x1, R3.reuse, P0 ;  /* 0x000000014b397824 */ /* 0x100fe400000e0603 */
[----:B------:R-:W-:Y:S02]  /*30a0*/  IMAD.X R75, R87, 0x1, R3, P1 ;  /* 0x00000001574b7824 */ /* 0x000fe400008e0603 */
[----:B------:R-:W2:Y:S04]  /*30b0*/  LDL.64 R86, [R1+0xc0] ;  /* 0x0000c00001567983 */ /* 0x000ea80000100a00 */
[----:B------:R3:W2:Y:S04]  /*30c0*/  @P2 LDG.E.U16 R212, [R56.64] ;  /* 0x0000000438d42981 */ /* 0x0006a8000c1e1500 */
[----:B------:R5:W2:Y:S01]  /*30d0*/  @P3 LDG.E.U16 R52, [R74.64] ;  /* 0x000000044a343981 */ /* 0x000aa2000c1e1500 */
[----:B---3--:R-:W-:-:S02]  /*30e0*/  IADD3 R56, P0, R78, R2, RZ ;  /* 0x000000024e387210 */ /* 0x008fc40007f1e0ff */
[----:B------:R-:W-:-:S03]  /*30f0*/  IADD3 R78, P1, R84, R2, RZ ;  /* 0x00000002544e7210 */ /* 0x000fc60007f3e0ff */
[--C-:B------:R-:W-:Y:S02]  /*3100*/  IMAD.X R57, R79, 0x1, R3.reuse, P0 ;  /* 0x000000014f397824 */ /* 0x100fe400000e0603 */
[----:B------:R-:W-:Y:S02]  /*3110*/  IMAD.X R79, R85, 0x1, R3, P1 ;  /* 0x00000001554f7824 */ /* 0x000fe400008e0603 */
[----:B------:R-:W3:Y:S01]  /*3120*/  LDL.64 R84, [R1+0xb0] ;  /* 0x0000b00001547983 */ /* 0x000ee20000100a00 */
[----:B------:R-:W-:-:S03]  /*3130*/  ISETP.GT.AND P2, PT, R0, 0xa, PT ;  /* 0x0000000a0000780c */ /* 0x000fc60003f44270 */
[----:B------:R0:W2:Y:S01]  /*3140*/  @P3 LDG.E.U16 R68, [R56.64] ;  /* 0x0000000438443981 */ /* 0x0000a2000c1e1500 */
[-C--:B-----5:R-:W-:Y:S02]  /*3150*/  IADD3 R74, P0, R80, R2.reuse, RZ ;  /* 0x00000002504a7210 */ /* 0x0a0fe40007f1e0ff */
[----:B------:R-:W-:-:S03]  /*3160*/  IADD3 R80, P1, R156, R2, RZ ;  /* 0x000000029c507210 */ /* 0x000fc60007f3e0ff */
[--C-:B------:R-:W-:Y:S02]  /*3170*/  IMAD.X R75, R81, 0x1, R3.reuse, P0 ;  /* 0x00000001514b7824 */ /* 0x100fe400000e0603 */
[----:B------:R-:W-:Y:S02]  /*3180*/  IMAD.X R81, R157, 0x1, R3, P1 ;  /* 0x000000019d517824 */ /* 0x000fe400008e0603 */
[----:B------:R-:W5:Y:S01]  /*3190*/  LDL.64 R156, [R1+0xc8] ;  /* 0x0000c800019c7983 */ /* 0x000f620000100a00 */
[----:B0-----:R-:W-:-:S06]  /*31a0*/  PRMT R56, RZ, 0x7610, R56 ;  /* 0x00007610ff387816 */ /* 0x001fcc0000000038 */
[----:B------:R4:W5:Y:S02]  /*31b0*/  @P2 LDG.E.U16 R56, [R74.64] ;  /* 0x000000044a382981 */ /* 0x000964000c1e1500 */
[-C--:B----4-:R-:W-:Y:S02]  /*31c0*/  IADD3 R74, P0, R82, R2.reuse, RZ ;  /* 0x00000002524a7210 */ /* 0x090fe40007f1e0ff */
[----:B------:R-:W-:-:S03]  /*31d0*/  IADD3 R82, P1, R160, R2, RZ ;  /* 0x00000002a0527210 */ /* 0x000fc60007f3e0ff */
[--C-:B------:R-:W-:Y:S02]  /*31e0*/  IMAD.X R75, R83, 0x1, R3.reuse, P0 ;  /* 0x00000001534b7824 */ /* 0x100fe400000e0603 */
[----:B------:R-:W-:Y:S02]  /*31f0*/  IMAD.X R83, R161, 0x1, R3, P1 ;  /* 0x00000001a1537824 */ /* 0x000fe400008e0603 */
[----:B------:R-:W4:Y:S01]  /*3200*/  LDL.64 R160, [R1+0xd8] ;  /* 0x0000d80001a07983 */ /* 0x000f220000100a00 */
[----:B------:R-:W-:Y:S02]  /*3210*/  PRMT R67, RZ, 0x7610, R67 ;  /* 0x00007610ff437816 */ /* 0x000fe40000000043 */
[C---:B------:R-:W-:Y:S02]  /*3220*/  ISETP.GT.AND P3, PT, R0.reuse, 0xb, PT ;  /* 0x0000000b0000780c */ /* 0x040fe40003f64270 */
[----:B------:R-:W-:Y:S02]  /*3230*/  PRMT R54, RZ, 0x7610, R54 ;  /* 0x00007610ff367816 */ /* 0x000fe40000000036 */
[----:B------:R0:W4:Y:S01]  /*3240*/  @P2 LDG.E.U16 R67, [R78.64] ;  /* 0x000000044e432981 */ /* 0x000122000c1e1500 */
[----:B------:R-:W-:-:S08]  /*3250*/  ISETP.GT.AND P2, PT, R0, 0xc, PT ;  /* 0x0000000c0000780c */ /* 0x000fd00003f44270 */
[----:B------:R1:W4:Y:S01]  /*3260*/  @P3 LDG.E.U16 R54, [R74.64] ;  /* 0x000000044a363981 */ /* 0x000322000c1e1500 */
[----:B0-----:R-:W-:-:S06]  /*3270*/  PRMT R78, RZ, 0x7610, R78 ;  /* 0x00007610ff4e7816 */ /* 0x001fcc000000004e */
[----:B------:R0:W4:Y:S01]  /*3280*/  @P3 LDG.E.U16 R78, [R80.64] ;  /* 0x00000004504e3981 */ /* 0x000122000c1e1500 */
[----:B-1----:R-:W-:Y:S02]  /*3290*/  PRMT R75, RZ, 0x7610, R75 ;  /* 0x00007610ff4b7816 */ /* 0x002fe4000000004b */
[----:B------:R-:W-:Y:S02]  /*32a0*/  ISETP.GT.AND P3, PT, R0, 0xd, PT ;  /* 0x0000000d0000780c */ /* 0x000fe40003f64270 */
[----:B------:R-:W-:Y:S02]  /*32b0*/  PRMT R74, RZ, 0x7610, R74 ;  /* 0x00007610ff4a7816 */ /* 0x000fe4000000004a */
[----:B------:R3:W4:Y:S01]  /*32c0*/  @P2 LDG.E.U16 R75, [R82.64] ;  /* 0x00000004524b2981 */ /* 0x000722000c1e1500 */
[----:B0-----:R-:W-:-:S05]  /*32d0*/  IADD3 R80, P0, R158, R2, RZ ;  /* 0x000000029e507210 */ /* 0x001fca0007f1e0ff */
[----:B------:R-:W-:Y:S01]  /*32e0*/  IMAD.X R81, R159, 0x1, R3, P0 ;  /* 0x000000019f517824 */ /* 0x000fe200000e0603 */
[----:B------:R-:W-:Y:S01]  /*32f0*/  PRMT R70, RZ, 0x7610, R70 ;  /* 0x00007610ff467816 */ /* 0x000fe20000000046 */
[----:B------:R-:W4:Y:S04]  /*3300*/  LDL.64 R158, [R1+0xe0] ;  /* 0x0000e000019e7983 */ /* 0x000f280000100a00 */
[----:B------:R0:W4:Y:S01]  /*3310*/  @P2 LDG.E.U16 R74, [R80.64] ;  /* 0x00000004504a2981 */ /* 0x000122000c1e1500 */
[----:B------:R-:W-:Y:S02]  /*3320*/  PRMT R69, RZ, 0x7610, R69 ;  /* 0x00007610ff457816 */ /* 0x000fe40000000045 */
[----:B0-----:R-:W-:-:S05]  /*3330*/  IADD3 R80, P0, R162, R2, RZ ;  /* 0x00000002a2507210 */ /* 0x001fca0007f1e0ff */
[----:B------:R-:W-:Y:S01]  /*3340*/  IMAD.X R81, R163, 0x1, R3, P0 ;  /* 0x00000001a3517824 */ /* 0x000fe200000e0603 */
[----:B------:R-:W-:Y:S01]  /*3350*/  ISETP.GT.AND P2, PT, R0, 0xe, PT ;  /* 0x0000000e0000780c */ /* 0x000fe20003f44270 */
[----:B------:R-:W4:Y:S04]  /*3360*/  LDL.64 R162, [R1+0x100] ;  /* 0x0001000001a27983 */ /* 0x000f280000100a00 */
[----:B------:R5:W4:Y:S01]  /*3370*/  @P3 LDG.E.U16 R69, [R80.64] ;  /* 0x0000000450453981 */ /* 0x000b22000c1e1500 */
[----:B------:R-:W-:Y:S02]  /*3380*/  PRMT R63, RZ, 0x7610, R63 ;  /* 0x00007610ff3f7816 */ /* 0x000fe4000000003f */
[----:B---3--:R-:W-:-:S05]  /*3390*/  IADD3 R82, P1, R84, R2, RZ ;  /* 0x0000000254527210 */ /* 0x008fca0007f3e0ff */
[----:B------:R-:W-:Y:S02]  /*33a0*/  IMAD.X R83, R85, 0x1, R3, P1 ;  /* 0x0000000155537824 */ /* 0x000fe400008e0603 */
[----:B------:R-:W3:Y:S04]  /*33b0*/  LDL.64 R84, [R1+0xe8] ;  /* 0x0000e80001547983 */ /* 0x000ee80000100a00 */
[----:B------:R2:W3:Y:S02]  /*33c0*/  @P3 LDG.E.U16 R70, [R82.64] ;  /* 0x0000000452463981 */ /* 0x0004e4000c1e1500 */
[-C--:B--2---:R-:W-:Y:S02]  /*33d0*/  IADD3 R82, P1, R86, R2.reuse, RZ ;  /* 0x0000000256527210 */ /* 0x084fe40007f3e0ff */
[----:B-----5:R-:W-:-:S03]  /*33e0*/  IADD3 R80, P0, R156, R2, RZ ;  /* 0x000000029c507210 */ /* 0x020fc60007f1e0ff */
[--C-:B------:R-:W-:Y:S02]  /*33f0*/  IMAD.X R83, R87, 0x1, R3.reuse, P1 ;  /* 0x0000000157537824 */ /* 0x100fe400008e0603 */
[----:B------:R-:W2:Y:S01]  /*3400*/  LDL.64 R86, [R1+0xf8] ;  /* 0x0000f80001567983 */ /* 0x000ea20000100a00 */
[----:B------:R-:W-:-:S03]  /*3410*/  IMAD.X R81, R157, 0x1, R3, P0 ;  /* 0x000000019d517824 */ /* 0x000fc600000e0603 */
[----:B------:R-:W5:Y:S04]  /*3420*/  LDL.64 R156, [R1+0x108] ;  /* 0x00010800019c7983 */ /* 0x000f680000100a00 */
[----:B------:R4:W5:Y:S02]  /*3430*/  @P2 LDG.E.U16 R63, [R80.64] ;  /* 0x00000004503f2981 */ /* 0x000964000c1e1500 */
[----:B----4-:R-:W-:-:S05]  /*3440*/  IADD3 R80, P0, R160, R2, RZ ;  /* 0x00000002a0507210 */ /* 0x010fca0007f1e0ff */
[----:B------:R-:W-:Y:S02]  /*3450*/  IMAD.X R81, R161, 0x1, R3, P0 ;  /* 0x00000001a1517824 */ /* 0x000fe400000e0603 */
[----:B------:R-:W4:Y:S01]  /*3460*/  LDL.64 R160, [R1+0x110] ;  /* 0x0001100001a07983 */ /* 0x000f220000100a00 */
[----:B------:R-:W-:Y:S02]  /*3470*/  PRMT R64, RZ, 0x7610, R64 ;  /* 0x00007610ff407816 */ /* 0x000fe40000000040 */
[----:B------:R-:W-:-:S04]  /*3480*/  ISETP.GT.AND P3, PT, R0, 0xf, PT ;  /* 0x0000000f0000780c */ /* 0x000fc80003f64270 */
[----:B------:R0:W4:Y:S01]  /*3490*/  @P2 LDG.E.U16 R64, [R82.64] ;  /* 0x0000000452402981 */ /* 0x000122000c1e1500 */
[----:B------:R-:W-:Y:S02]  /*34a0*/  PRMT R58, RZ, 0x7610, R58 ;  /* 0x00007610ff3a7816 */ /* 0x000fe4000000003a */
[----:B------:R-:W-:Y:S02]  /*34b0*/  PRMT R57, RZ, 0x7610, R57 ;  /* 0x00007610ff397816 */ /* 0x000fe40000000039 */
[----:B0-----:R-:W-:-:S04]  /*34c0*/  IADD3 R82, P1, R170, R2, RZ ;  /* 0x00000002aa527210 */ /* 0x001fc80007f3e0ff */
[----:B------:R3:W4:Y:S01]  /*34d0*/  @P3 LDG.E.U16 R57, [R80.64] ;  /* 0x0000000450393981 */ /* 0x000722000c1e1500 */
[----:B------:R-:W-:Y:S01]  /*34e0*/  ISETP.GT.AND P2, PT, R0, 0x10, PT ;  /* 0x000000100000780c */ /* 0x000fe20003f44270 */
[----:B------:R-:W-:-:S05]  /*34f0*/  IMAD.X R83, R171, 0x1, R3, P1 ;  /* 0x00000001ab537824 */ /* 0x000fca00008e0603 */
[----:B------:R0:W4:Y:S01]  /*3500*/  @P3 LDG.E.U16 R58, [R82.64] ;  /* 0x00000004523a3981 */ /* 0x000122000c1e1500 */
[----:B------:R-:W-:Y:S02]  /*3510*/  ISETP.GT.AND P3, PT, R0, 0x11, PT ;  /* 0x000000110000780c */ /* 0x000fe40003f64270 */
[----:B------:R-:W-:Y:S02]  /*3520*/  PRMT R214, RZ, 0x7610, R214 ;  /* 0x00007610ffd67816 */ /* 0x000fe400000000d6 */
[----:B0-----:R-:W-:-:S05]  /*3530*/  IADD3 R82, P1, R158, R2, RZ ;  /* 0x000000029e527210 */ /* 0x001fca0007f3e0ff */
[----:B------:R-:W-:Y:S01]  /*3540*/  IMAD.X R83, R159, 0x1, R3, P1 ;  /* 0x000000019f537824 */ /* 0x000fe200008e0603 */
[----:B------:R-:W-:Y:S01]  /*3550*/  PRMT R79, RZ, 0x7610, R79 ;  /* 0x00007610ff4f7816 */ /* 0x000fe2000000004f */
[----:B------:R-:W4:Y:S04]  /*3560*/  LDL.64 R158, [R1+0x118] ;  /* 0x00011800019e7983 */ /* 0x000f280000100a00 */
[----:B------:R2:W4:Y:S01]  /*3570*/  @P2 LDG.E.U16 R214, [R82.64] ;  /* 0x0000000452d62981 */ /* 0x000522000c1e1500 */
[-C--:B---3--:R-:W-:Y:S02]  /*3580*/  IADD3 R80, P0, R84, R2.reuse, RZ ;  /* 0x0000000254507210 */ /* 0x088fe40007f1e0ff */
[----:B------:R-:W-:-:S03]  /*3590*/  IADD3 R84, P1, R168, R2, RZ ;  /* 0x00000002a8547210 */ /* 0x000fc60007f3e0ff */
[--C-:B------:R-:W-:Y:S02]  /*35a0*/  IMAD.X R81, R85, 0x1, R3.reuse, P0 ;  /* 0x0000000155517824 */ /* 0x100fe400000e0603 */
[----:B------:R-:W-:-:S05]  /*35b0*/  IMAD.X R85, R169, 0x1, R3, P1 ;  /* 0x00000001a9557824 */ /* 0x000fca00008e0603 */
[----:B------:R5:W3:Y:S01]  /*35c0*/  @P3 LDG.E.U16 R79, [R84.64] ;  /* 0x00000004544f3981 */ /* 0x000ae2000c1e1500 */
[----:B--2---:R-:W-:-:S05]  /*35d0*/  IADD3 R82, P0, R86, R2, RZ ;  /* 0x0000000256527210 */ /* 0x004fca0007f1e0ff */
[----:B------:R-:W-:Y:S01]  /*35e0*/  IMAD.X R83, R87, 0x1, R3, P0 ;  /* 0x0000000157537824 */ /* 0x000fe200000e0603 */
[----:B-----5:R-:W-:-:S05]  /*35f0*/  IADD3 R84, P0, R156, R2, RZ ;  /* 0x000000029c547210 */ /* 0x020fca0007f1e0ff */
[----:B------:R-:W-:Y:S02]  /*3600*/  IMAD.X R85, R157, 0x1, R3, P0 ;  /* 0x000000019d557824 */ /* 0x000fe400000e0603 */
[----:B------:R-:W2:Y:S01]  /*3610*/  LDL.64 R156, [R1+0x128] ;  /* 0x00012800019c7983 */ /* 0x000ea20000100a00 */
[----:B------:R-:W-:-:S05]  /*3620*/  IADD3 R86, P1, R162, R2, RZ ;  /* 0x00000002a2567210 */ /* 0x000fca0007f3e0ff */
[----:B------:R-:W-:Y:S02]  /*3630*/  IMAD.X R87, R163, 0x1, R3, P1 ;  /* 0x00000001a3577824 */ /* 0x000fe400008e0603 */
[----:B------:R-:W5:Y:S01]  /*3640*/  LDL.64 R162, [R1+0x130] ;  /* 0x0001300001a27983 */ /* 0x000f620000100a00 */
[----:B----4-:R-:W-:-:S05]  /*3650*/  IADD3 R168, P1, R160, R2, RZ ;  /* 0x00000002a0a87210 */ /* 0x010fca0007f3e0ff */
[----:B------:R-:W-:Y:S02]  /*3660*/  IMAD.X R169, R161, 0x1, R3, P1 ;  /* 0x00000001a1a97824 */ /* 0x000fe400008e0603 */
[----:B------:R-:W4:Y:S01]  /*3670*/  LDL.64 R160, [R1+0x138] ;  /* 0x0001380001a07983 */ /* 0x000f220000100a00 */
[----:B------:R-:W-:-:S06]  /*3680*/  PRMT R216, RZ, 0x7610, R216 ;  /* 0x00007610ffd87816 */ /* 0x000fcc00000000d8 */
[----:B------:R0:W3:Y:S01]  /*3690*/  @P2 LDG.E.U16 R216, [R80.64] ;  /* 0x0000000450d82981 */ /* 0x0000e2000c1e1500 */
[----:B------:R-:W-:Y:S02]  /*36a0*/  ISETP.GT.AND P2, PT, R0, 0x12, PT ;  /* 0x000000120000780c */ /* 0x000fe40003f44270 */
[----:B0-----:R-:W-:Y:S02]  /*36b0*/  PRMT R81, RZ, 0x7610, R81 ;  /* 0x00007610ff517816 */ /* 0x001fe40000000051 */
[----:B------:R-:W-:-:S09]  /*36c0*/  PRMT R80, RZ, 0x7610, R80 ;  /* 0x00007610ff507816 */ /* 0x000fd20000000050 */
[----:B------:R0:W3:Y:S04]  /*36d0*/  @P2 LDG.E.U16 R81, [R86.64] ;  /* 0x0000000456512981 */ /* 0x0000e8000c1e1500 */
[----:B------:R1:W3:Y:S01]  /*36e0*/  @P3 LDG.E.U16 R80, [R82.64] ;  /* 0x0000000452503981 */ /* 0x0002e2000c1e1500 */
[----:B0-----:R-:W-:Y:S02]  /*36f0*/  IADD3 R86, P0, R158, R2, RZ ;  /* 0x000000029e567210 */ /* 0x001fe40007f1e0ff */
[----:B-1----:R-:W-:-:S03]  /*3700*/  PRMT R82, RZ, 0x7610, R82 ;  /* 0x00007610ff527816 */ /* 0x002fc60000000052 */
[----:B------:R-:W-:Y:S02]  /*3710*/  IMAD.X R87, R159, 0x1, R3, P0 ;  /* 0x000000019f577824 */ /* 0x000fe400000e0603 */
[----:B------:R-:W3:Y:S01]  /*3720*/  LDL.64 R158, [R1+0x140] ;  /* 0x00014000019e7983 */ /* 0x000ee20000100a00 */
[----:B------:R-:W-:-:S03]  /*3730*/  ISETP.GT.AND P3, PT, R0, 0x13, PT ;  /* 0x000000130000780c */ /* 0x000fc60003f64270 */
[----:B------:R0:W3:Y:S01]  /*3740*/  @P2 LDG.E.U16 R82, [R84.64] ;  /* 0x0000000454522981 */ /* 0x0000e2000c1e1500 */
[----:B------:R-:W-:Y:S02]  /*3750*/  PRMT R83, RZ, 0x7610, R83 ;  /* 0x00007610ff537816 */ /* 0x000fe40000000053 */
[----:B------:R-:W-:Y:S02]  /*3760*/  IADD3 R172, P1, R174, R2, RZ ;  /* 0x00000002aeac7210 */ /* 0x000fe40007f3e0ff */
[----:B------:R-:W-:-:S03]  /*3770*/  ISETP.GT.AND P4, PT, R0, 0x14, PT ;  /* 0x000000140000780c */ /* 0x000fc60003f84270 */
[----:B------:R-:W-:Y:S02]  /*3780*/  IMAD.X R173, R175, 0x1, R3, P1 ;  /* 0x00000001afad7824 */ /* 0x000fe400008e0603 */
[----:B------:R5:W3:Y:S01]  /*3790*/  @P3 LDG.E.U16 R83, [R168.64] ;  /* 0x00000004a8533981 */ /* 0x000ae2000c1e1500 */
[----:B0-----:R-:W-:-:S07]  /*37a0*/  PRMT R85, RZ, 0x7610, R85 ;  /* 0x00007610ff557816 */ /* 0x001fce0000000055 */
[----:B------:R4:W3:Y:S01]  /*37b0*/  @P4 LDG.E.U16 R85, [R172.64] ;  /* 0x00000004ac554981 */ /* 0x0008e2000c1e1500 */
[----:B--2---:R-:W-:-:S05]  /*37c0*/  IADD3 R170, P2, R156, R2, RZ ;  /* 0x000000029caa7210 */ /* 0x004fca0007f5e0ff */
[----:B------:R-:W-:Y:S02]  /*37d0*/  IMAD.X R171, R157, 0x1, R3, P2 ;  /* 0x000000019dab7824 */ /* 0x000fe400010e0603 */
[----:B------:R-:W2:Y:S01]  /*37e0*/  LDL.64 R156, [R1+0x148] ;  /* 0x00014800019c7983 */ /* 0x000ea20000100a00 */
[----:B-----5:R-:W-:-:S05]  /*37f0*/  IADD3 R168, P1, R162, R2, RZ ;  /* 0x00000002a2a87210 */ /* 0x020fca0007f3e0ff */
[----:B------:R-:W-:Y:S02]  /*3800*/  IMAD.X R169, R163, 0x1, R3, P1 ;  /* 0x00000001a3a97824 */ /* 0x000fe400008e0603 */
[----:B------:R-:W5:Y:S01]  /*3810*/  LDL.64 R162, [R1+0x150] ;  /* 0x0001500001a27983 */ /* 0x000f620000100a00 */
[----:B----4-:R-:W-:-:S05]  /*3820*/  IADD3 R172, P2, R160, R2, RZ ;  /* 0x00000002a0ac7210 */ /* 0x010fca0007f5e0ff */
[----:B------:R-:W-:Y:S02]  /*3830*/  IMAD.X R173, R161, 0x1, R3, P2 ;  /* 0x00000001a1ad7824 */ /* 0x000fe400010e0603 */
[----:B------:R-:W4:Y:S01]  /*3840*/  LDL.64 R160, [R1+0x158] ;  /* 0x0001580001a07983 */ /* 0x000f220000100a00 */
[----:B------:R-:W-:Y:S02]  /*3850*/  PRMT R84, RZ, 0x7610, R84 ;  /* 0x00007610ff547816 */ /* 0x000fe40000000054 */
[----:B------:R-:W-:-:S04]  /*3860*/  ISETP.GT.AND P0, PT, R0, 0x15, PT ;  /* 0x000000150000780c */ /* 0x000fc80003f04270 */
[----:B------:R0:W4:Y:S02]  /*3870*/  @P3 LDG.E.U16 R84, [R86.64] ;  /* 0x0000000456543981 */ /* 0x000124000c1e1500 */
[----:B0-----:R-:W-:Y:S02]  /*3880*/  PRMT R86, RZ, 0x7610, R86 ;  /* 0x00007610ff567816 */ /* 0x001fe40000000056 */
[----:B------:R-:W-:-:S04]  /*3890*/  PRMT R87, RZ, 0x7610, R87 ;  /* 0x00007610ff577816 */ /* 0x000fc80000000057 */
[----:B------:R3:W4:Y:S04]  /*38a0*/  @P4 LDG.E.U16 R86, [R170.64] ;  /* 0x00000004aa564981 */ /* 0x000728000c1e1500 */
[----:B------:R0:W4:Y:S01]  /*38b0*/  @P0 LDG.E.U16 R87, [R168.64] ;  /* 0x00000004a8570981 */ /* 0x000122000c1e1500 */
[----:B---3--:R-:W-:Y:S02]  /*38c0*/  IADD3 R170, P1, R158, R2, RZ ;  /* 0x000000029eaa7210 */ /* 0x008fe40007f3e0ff */
[----:B0-----:R-:W-:-:S03]  /*38d0*/  PRMT R168, RZ, 0x7610, R168 ;  /* 0x00007610ffa87816 */ /* 0x001fc600000000a8 */
[----:B------:R-:W-:Y:S02]  /*38e0*/  IMAD.X R171, R159, 0x1, R3, P1 ;  /* 0x000000019fab7824 */ /* 0x000fe400008e0603 */
[----:B------:R-:W3:Y:S04]  /*38f0*/  LDL.64 R158, [R1+0x160] ;  /* 0x00016000019e7983 */ /* 0x000ee80000100a00 */
[----:B------:R5:W3:Y:S01]  /*3900*/  @P0 LDG.E.U16 R168, [R172.64] ;  /* 0x00000004aca80981 */ /* 0x000ae2000c1e1500 */
[----:B------:R-:W-:Y:S02]  /*3910*/  ISETP.GT.AND P3, PT, R0, 0x16, PT ;  /* 0x000000160000780c */ /* 0x000fe40003f64270 */
[----:B------:R-:W-:-:S11]  /*3920*/  PRMT R169, RZ, 0x7610, R169 ;  /* 0x00007610ffa97816 */ /* 0x000fd600000000a9 */
[----:B------:R0:W3:Y:S02]  /*3930*/  @P3 LDG.E.U16 R169, [R170.64] ;  /* 0x00000004aaa93981 */ /* 0x0000e4000c1e1500 */
[----:B0-----:R-:W-:Y:S02]  /*3940*/  PRMT R170, RZ, 0x7610, R170 ;  /* 0x00007610ffaa7816 */ /* 0x001fe400000000aa */
[----:B--2---:R-:W-:-:S05]  /*3950*/  IADD3 R174, P0, R156, R2, RZ ;  /* 0x000000029cae7210 */ /* 0x004fca0007f1e0ff */
[----:B------:R-:W-:Y:S02]  /*3960*/  IMAD.X R175, R157, 0x1, R3, P0 ;  /* 0x000000019daf7824 */ /* 0x000fe400000e0603 */
[----:B------:R-:W2:Y:S01]  /*3970*/  LDL.64 R156, [R1+0x168] ;  /* 0x00016800019c7983 */ /* 0x000ea20000100a00 */
[----:B-----5:R-:W-:-:S03]  /*3980*/  IADD3 R172, P0, R162, R2, RZ ;  /* 0x00000002a2ac7210 */ /* 0x020fc60007f1e0ff */
[----:B------:R4:W5:Y:S02]  /*3990*/  @P3 LDG.E.U16 R170, [R174.64] ;  /* 0x00000004aeaa3981 */ /* 0x000964000c1e1500 */
[----:B------:R-:W-:Y:S02]  /*39a0*/  IMAD.X R173, R163, 0x1, R3, P0 ;  /* 0x00000001a3ad7824 */ /* 0x000fe400000e0603 */
[----:B------:R-:W5:Y:S01]  /*39b0*/  LDL.64 R162, [R1+0x170] ;  /* 0x0001700001a27983 */ /* 0x000f620000100a00 */
[----:B----4-:R-:W-:-:S05]  /*39c0*/  IADD3 R174, P0, R160, R2, RZ ;  /* 0x00000002a0ae7210 */ /* 0x010fca0007f1e0ff */
[----:B------:R-:W-:Y:S02]  /*39d0*/  IMAD.X R175, R161, 0x1, R3, P0 ;  /* 0x00000001a1af7824 */ /* 0x000fe400000e0603 */
[----:B------:R-:W4:Y:S01]  /*39e0*/  LDL.64 R160, [R1+0x178] ;  /* 0x0001780001a07983 */ /* 0x000f220000100a00 */
[----:B------:R-:W-:Y:S02]  /*39f0*/  ISETP.GT.AND P1, PT, R0, 0x17, PT ;  /* 0x000000170000780c */ /* 0x000fe40003f24270 */
[----:B------:R-:W-:-:S11]  /*3a00*/  PRMT R171, RZ, 0x7610, R171 ;  /* 0x00007610ffab7816 */ /* 0x000fd600000000ab */
[----:B------:R0:W4:Y:S02]  /*3a10*/  @P1 LDG.E.U16 R171, [R172.64] ;  /* 0x00000004acab1981 */ /* 0x000124000c1e1500 */
[----:B0-----:R-:W-:-:S06]  /*3a20*/  PRMT R172, RZ, 0x7610, R172 ;  /* 0x00007610ffac7816 */ /* 0x001fcc00000000ac */
[----:B------:R3:W4:Y:S01]  /*3a30*/  @P1 LDG.E.U16 R172, [R174.64] ;  /* 0x00000004aeac1981 */ /* 0x000722000c1e1500 */
[----:B------:R-:W-:Y:S02]  /*3a40*/  ISETP.GT.AND P1, PT, R0, 0x18, PT ;  /* 0x000000180000780c */ /* 0x000fe40003f24270 */
[----:B------:R-:W-:Y:S02]  /*3a50*/  PRMT R218, RZ, 0x7610, R218 ;  /* 0x00007610ffda7816 */ /* 0x000fe400000000da */
[----:B---3--:R-:W-:-:S05]  /*3a60*/  IADD3 R174, P0, R158, R2, RZ ;  /* 0x000000029eae7210 */ /* 0x008fca0007f1e0ff */
[----:B------:R-:W-:Y:S02]  /*3a70*/  IMAD.X R175, R159, 0x1, R3, P0 ;  /* 0x000000019faf7824 */ /* 0x000fe400000e0603 */
[----:B------:R-:W3:Y:S04]  /*3a80*/  LDL.64 R158, [R1+0x180] ;  /* 0x00018000019e7983 */ /* 0x000ee80000100a00 */
[----:B------:R2:W3:Y:S01]  /*3a90*/  @P1 LDG.E.U16 R218, [R174.64] ;  /* 0x00000004aeda1981 */ /* 0x0004e2000c1e1500 */
[----:B------:R-:W-:Y:S02]  /*3aa0*/  PRMT R220, RZ, 0x7610, R220 ;  /* 0x00007610ffdc7816 */ /* 0x000fe400000000dc */
[----:B--2---:R-:W-:-:S05]  /*3ab0*/  IADD3 R174, P0, R156, R2, RZ ;  /* 0x000000029cae7210 */ /* 0x004fca0007f1e0ff */
[----:B------:R-:W-:Y:S02]  /*3ac0*/  IMAD.X R175, R157, 0x1, R3, P0 ;  /* 0x000000019daf7824 */ /* 0x000fe400000e0603 */
[----:B------:R-:W2:Y:S04]  /*3ad0*/  LDL.64 R156, [R1+0x188] ;  /* 0x00018800019c7983 */ /* 0x000ea80000100a00 */
[----:B------:R5:W2:Y:S02]  /*3ae0*/  @P1 LDG.E.U16 R220, [R174.64] ;  /* 0x00000004aedc1981 */ /* 0x000aa4000c1e1500 */
[----:B-----5:R-:W-:-:S05]  /*3af0*/  IADD3 R174, P0, R162, R2, RZ ;  /* 0x00000002a2ae7210 */ /* 0x020fca0007f1e0ff */
        /* <DEDUP_REMOVED lines=11> */
[----:B---3--:R-:W-:Y:S02]  /*3bb0*/  IADD3 R176, P0, R158, R2, RZ ;  /* 0x000000029eb07210 */ /* 0x008fe40007f1e0ff */
[----:B------:R-:W-:-:S03]  /*3bc0*/  PRMT R175, RZ, 0x7610, R175 ;  /* 0x00007610ffaf7816 */ /* 0x000fc600000000af */
[----:B------:R-:W-:Y:S02]  /*3bd0*/  IMAD.X R177, R159, 0x1, R3, P0 ;  /* 0x000000019fb17824 */ /* 0x000fe400000e0603 */
[----:B------:R-:W3:Y:S04]  /*3be0*/  LDL.64 R158, [R1+0x1a0] ;  /* 0x0001a000019e7983 */ /* 0x000ee80000100a00 */
[----:B------:R0:W3:Y:S02]  /*3bf0*/  @P1 LDG.E.U16 R175, [R176.64] ;  /* 0x00000004b0af1981 */ /* 0x0000e4000c1e1500 */
[----:B0-----:R-:W-:Y:S02]  /*3c00*/  PRMT R176, RZ, 0x7610, R176 ;  /* 0x00007610ffb07816 */ /* 0x001fe400000000b0 */
[----:B------:R-:W-:-:S02]  /*3c10*/  PRMT R177, RZ, 0x7610, R177 ;  /* 0x00007610ffb17816 */ /* 0x000fc400000000b1 */
[----:B--2---:R-:W-:-:S05]  /*3c20*/  IADD3 R178, P0, R156, R2, RZ ;  /* 0x000000029cb27210 */ /* 0x004fca0007f1e0ff */
[----:B------:R-:W-:Y:S02]  /*3c30*/  IMAD.X R179, R157, 0x1, R3, P0 ;  /* 0x000000019db37824 */ /* 0x000fe400000e0603 */
[----:B------:R-:W2:Y:S04]  /*3c40*/  LDL.64 R156, [R1+0x1a8] ;  /* 0x0001a800019c7983 */ /* 0x000ea80000100a00 */
[----:B------:R5:W2:Y:S01]  /*3c50*/  @P1 LDG.E.U16 R176, [R178.64] ;  /* 0x00000004b2b01981 */ /* 0x000aa2000c1e1500 */
[----:B------:R-:W-:Y:S02]  /*3c60*/  ISETP.GT.AND P1, PT, R0, 0x1b, PT ;  /* 0x0000001b0000780c */ /* 0x000fe40003f24270 */
[----:B-----5:R-:W-:-:S05]  /*3c70*/  IADD3 R178, P0, R162, R2, RZ ;  /* 0x00000002a2b27210 */ /* 0x020fca0007f1e0ff */
[----:B------:R-:W-:Y:S02]  /*3c80*/  IMAD.X R179, R163, 0x1, R3, P0 ;  /* 0x00000001a3b37824 */ /* 0x000fe400000e0603 */
[----:B------:R-:W5:Y:S04]  /*3c90*/  LDL.64 R162, [R1+0x1b8] ;  /* 0x0001b80001a27983 */ /* 0x000f680000100a00 */
[----:B------:R4:W5:Y:S02]  /*3ca0*/  @P1 LDG.E.U16 R177, [R178.64] ;  /* 0x00000004b2b11981 */ /* 0x000964000c1e1500 */
[----:B----4-:R-:W-:-:S05]  /*3cb0*/  IADD3 R178, P0, R160, R2, RZ ;  /* 0x00000002a0b27210 */ /* 0x010fca0007f1e0ff */
[----:B------:R-:W-:Y:S02]  /*3cc0*/  IMAD.X R179, R161, 0x1, R3, P0 ;  /* 0x00000001a1b37824 */ /* 0x000fe400000e0603 */
[----:B------:R-:W4:Y:S01]  /*3cd0*/  LDL.64 R160, [R1+0x1b0] ;  /* 0x0001b00001a07983 */ /* 0x000f220000100a00 */
[----:B------:R-:W-:-:S06]  /*3ce0*/  PRMT R180, RZ, 0x7610, R180 ;  /* 0x00007610ffb47816 */ /* 0x000fcc00000000b4 */
[----:B------:R3:W5:Y:S01]  /*3cf0*/  @P1 LDG.E.U16 R180, [R178.64] ;  /* 0x00000004b2b41981 */ /* 0x000762000c1e1500 */
[----:B------:R-:W-:Y:S02]  /*3d00*/  ISETP.GT.AND P1, PT, R0, 0x1c, PT ;  /* 0x0000001c0000780c */ /* 0x000fe40003f24270 */
[----:B------:R-:W-:Y:S02]  /*3d10*/  PRMT R181, RZ, 0x7610, R181 ;  /* 0x00007610ffb57816 */ /* 0x000fe400000000b5 */
[----:B---3--:R-:W-:-:S05]  /*3d20*/  IADD3 R178, P0, R158, R2, RZ ;  /* 0x000000029eb27210 */ /* 0x008fca0007f1e0ff */
[----:B------:R-:W-:Y:S01]  /*3d30*/  IMAD.X R179, R159, 0x1, R3, P0 ;  /* 0x000000019fb37824 */ /* 0x000fe200000e0603 */
[----:B------:R-:W-:Y:S01]  /*3d40*/  PRMT R182, RZ, 0x7610, R182 ;  /* 0x00007610ffb67816 */ /* 0x000fe200000000b6 */
[----:B------:R-:W3:Y:S04]  /*3d50*/  LDL.64 R158, [R1+0x1c8] ;  /* 0x0001c800019e7983 */ /* 0x000ee80000100a00 */
[----:B------:R2:W3:Y:S01]  /*3d60*/  @P1 LDG.E.U16 R181, [R178.64] ;  /* 0x00000004b2b51981 */ /* 0x0004e2000c1e1500 */
[----:B------:R-:W-:Y:S02]  /*3d70*/  PRMT R183, RZ, 0x7610, R183 ;  /* 0x00007610ffb77816 */ /* 0x000fe400000000b7 */
[----:B--2---:R-:W-:-:S05]  /*3d80*/  IADD3 R178, P0, R156, R2, RZ ;  /* 0x000000029cb27210 */ /* 0x004fca0007f1e0ff */
[----:B------:R-:W-:Y:S02]  /*3d90*/  IMAD.X R179, R157, 0x1, R3, P0 ;  /* 0x000000019db37824 */ /* 0x000fe400000e0603 */
[----:B------:R-:W2:Y:S04]  /*3da0*/  LDL.64 R156, [R1+0x1c0] ;  /* 0x0001c000019c7983 */ /* 0x000ea80000100a00 */
[----:B------:R4:W3:Y:S01]  /*3db0*/  @P1 LDG.E.U16 R182, [R178.64] ;  /* 0x00000004b2b61981 */ /* 0x0008e2000c1e1500 */
[----:B------:R-:W-:Y:S02]  /*3dc0*/  ISETP.GT.AND P1, PT, R0, 0x1d, PT ;  /* 0x0000001d0000780c */ /* 0x000fe40003f24270 */
[----:B----4-:R-:W-:-:S05]  /*3dd0*/  IADD3 R178, P0, R160, R2, RZ ;  /* 0x00000002a0b27210 */ /* 0x010fca0007f1e0ff */
[----:B------:R-:W-:Y:S02]  /*3de0*/  IMAD.X R179, R161, 0x1, R3, P0 ;  /* 0x00000001a1b37824 */ /* 0x000fe400000e0603 */
[----:B------:R-:W4:Y:S04]  /*3df0*/  LDL.64 R160, [R1+0x1d0] ;  /* 0x0001d00001a07983 */ /* 0x000f280000100a00 */
[----:B------:R5:W4:Y:S02]  /*3e00*/  @P1 LDG.E.U16 R183, [R178.64] ;  /* 0x00000004b2b71981 */ /* 0x000b24000c1e1500 */
[----:B-----5:R-:W-:-:S05]  /*3e10*/  IADD3 R178, P0, R162, R2, RZ ;  /* 0x00000002a2b27210 */ /* 0x020fca0007f1e0ff */
[----:B------:R-:W-:Y:S02]  /*3e20*/  IMAD.X R179, R163, 0x1, R3, P0 ;  /* 0x00000001a3b37824 */ /* 0x000fe400000e0603 */
[----:B------:R-:W5:Y:S01]  /*3e30*/  LDL.64 R162, [R1+0x1d8] ;  /* 0x0001d80001a27983 */ /* 0x000f620000100a00 */
[----:B------:R-:W-:-:S06]  /*3e40*/  PRMT R225, RZ, 0x7610, R225 ;  /* 0x00007610ffe17816 */ /* 0x000fcc00000000e1 */
[----:B------:R2:W5:Y:S01]  /*3e50*/  @P1 LDG.E.U16 R225, [R178.64] ;  /* 0x00000004b2e11981 */ /* 0x000562000c1e1500 */
[----:B------:R-:W-:Y:S02]  /*3e60*/  ISETP.GT.AND P1, PT, R0, 0x1e, PT ;  /* 0x0000001e0000780c */ /* 0x000fe40003f24270 */
[----:B------:R-:W-:Y:S02]  /*3e70*/  PRMT R226, RZ, 0x7610, R226 ;  /* 0x00007610ffe27816 */ /* 0x000fe400000000e2 */
[----:B------:R-:W-:Y:S02]  /*3e80*/  PRMT R227, RZ, 0x7610, R227 ;  /* 0x00007610ffe37816 */ /* 0x000fe400000000e3 */
[----:B------:R-:W-:Y:S02]  /*3e90*/  PRMT R229, RZ, 0x7610, R229 ;  /* 0x00007610ffe57816 */ /* 0x000fe400000000e5 */
[----:B------:R-:W-:Y:S01]  /*3ea0*/  PRMT R230, RZ, 0x7610, R230 ;  /* 0x00007610ffe67816 */ /* 0x000fe200000000e6 */
[----:B------:R-:W0:Y:S01]  /*3eb0*/  S2R R193, SR_TID.X ;  /* 0x0000000000c17919 */ /* 0x000e220000002100 */
[----:B------:R-:W-:-:S02]  /*3ec0*/  PRMT R231, RZ, 0x7610, R231 ;  /* 0x00007610ffe77816 */ /* 0x000fc400000000e7 */
[----:B0-----:R-:W-:-:S04]  /*3ed0*/  LOP3.LUT R193, R193, 0x1f, RZ, 0xc0, !PT ;  /* 0x0000001fc1c17812 */ /* 0x001fc800078ec0ff */
[----:B------:R-:W-:Y:S02]  /*3ee0*/  ISETP.GE.AND P2, PT, R193, R0, PT ;  /* 0x00000000c100720c */ /* 0x000fe40003f46270 */
[----:B------:R-:W-:Y:S02]  /*3ef0*/  PRMT R232, RZ, 0x7610, R232 ;  /* 0x00007610ffe87816 */ /* 0x000fe400000000e8 */
[----:B------:R-:W-:Y:S02]  /*3f00*/  PRMT R233, RZ, 0x7610, R233 ;  /* 0x00007610ffe97816 */ /* 0x000fe400000000e9 */
[----:B------:R-:W-:Y:S02]  /*3f10*/  PRMT R234, RZ, 0x7610, R234 ;  /* 0x00007610ffea7816 */ /* 0x000fe400000000ea */
[----:B--2---:R-:W-:-:S05]  /*3f20*/  IADD3 R178, P0, R156, R2, RZ ;  /* 0x000000029cb27210 */ /* 0x004fca0007f1e0ff */
[----:B------:R-:W-:Y:S02]  /*3f30*/  IMAD.X R179, R157, 0x1, R3, P0 ;  /* 0x000000019db37824 */ /* 0x000fe400000e0603 */
[----:B------:R-:W2:Y:S04]  /*3f40*/  LDL.LU.64 R156, [R1+0x210] ;  /* 0x00021000019c7983 */ /* 0x000ea80000300a00 */
[----:B------:R3:W2:Y:S02]  /*3f50*/  @P1 LDG.E.U16 R226, [R178.64] ;  /* 0x00000004b2e21981 */ /* 0x0006a4000c1e1500 */
[----:B---3--:R-:W-:-:S05]  /*3f60*/  IADD3 R178, P0, R158, R2, RZ ;  /* 0x000000029eb27210 */ /* 0x008fca0007f1e0ff */
[----:B------:R-:W-:Y:S02]  /*3f70*/  IMAD.X R179, R159, 0x1, R3, P0 ;  /* 0x000000019fb37824 */ /* 0x000fe400000e0603 */
[----:B------:R-:W3:Y:S04]  /*3f80*/  LDL.LU.64 R158, [R1+0x208] ;  /* 0x00020800019e7983 */ /* 0x000ee80000300a00 */
[----:B------:R4:W2:Y:S01]  /*3f90*/  @P1 LDG.E.U16 R227, [R178.64] ;  /* 0x00000004b2e31981 */ /* 0x0008a2000c1e1500 */
[----:B------:R-:W-:Y:S02]  /*3fa0*/  ISETP.GT.AND P1, PT, R0, 0x1f, PT ;  /* 0x0000001f0000780c */ /* 0x000fe40003f24270 */
[----:B----4-:R-:W-:-:S05]  /*3fb0*/  IADD3 R178, P0, R160, R2, RZ ;  /* 0x00000002a0b27210 */ /* 0x010fca0007f1e0ff */
[----:B------:R-:W-:Y:S02]  /*3fc0*/  IMAD.X R179, R161, 0x1, R3, P0 ;  /* 0x00000001a1b37824 */ /* 0x000fe400000e0603 */
[----:B------:R-:W4:Y:S04]  /*3fd0*/  LDL.LU.64 R160, [R1+0x200] ;  /* 0x0002000001a07983 */ /* 0x000f280000300a00 */
[----:B------:R5:W2:Y:S02]  /*3fe0*/  @P1 LDG.E.U16 R229, [R178.64] ;  /* 0x00000004b2e51981 */ /* 0x000aa4000c1e1500 */
[----:B-----5:R-:W-:-:S05]  /*3ff0*/  IADD3 R178, P0, R162, R2, RZ ;  /* 0x00000002a2b27210 */ /* 0x020fca0007f1e0ff */
[----:B------:R-:W-:Y:S02]  /*4000*/  IMAD.X R179, R163, 0x1, R3, P0 ;  /* 0x00000001a3b37824 */ /* 0x000fe400000e0603 */
[----:B------:R-:W4:Y:S04]  /*4010*/  LDL.LU.64 R162, [R1+0x1f8] ;  /* 0x0001f80001a27983 */ /* 0x000f280000300a00 */
[----:B------:R0:W5:Y:S04]  /*4020*/  @P1 LDG.E.U16 R230, [R178.64] ;  /* 0x00000004b2e61981 */ /* 0x000168000c1e1500 */
[----:B------:R-:W-:Y:S01]  /*4030*/  BAR.SYNC.DEFER_BLOCKING 0x0 ;  /* 0x0000000000007b1d */ /* 0x000fe20000010000 */
[----:B0-----:R-:W-:-:S02]  /*4040*/  IMAD R179, R193, c[0x0][0x18c], RZ ;  /* 0x00006300c1b37a24 */ /* 0x001fc400078e02ff */
[----:B------:R-:W-:Y:S02]  /*4050*/  IMAD.MOV.U32 R193, RZ, RZ, R192 ;  /* 0x000000ffffc17224 */ /* 0x000fe400078e00c0 */
[----:B------:R-:W-:Y:S02]  /*4060*/  IMAD.MOV.U32 R192, RZ, RZ, R194 ;  /* 0x000000ffffc07224 */ /* 0x000fe400078e00c2 */
[----:B------:R-:W0:Y:S04]  /*4070*/  S2R R194, SR_TID.X ;  /* 0x0000000000c27919 */ /* 0x000e280000002100 */
[----:B------:R1:W-:Y:S02]  /*4080*/  STS.U16 [R185+0x1000], R210 ;  /* 0x001000d2b9007388 */ /* 0x0003e40000000400 */
[----:B-1----:R-:W-:-:S02]  /*4090*/  IMAD.MOV.U32 R210, RZ, RZ, R219 ;  /* 0x000000ffffd27224 */ /* 0x002fc400078e00db */
[----:B------:R-:W2:Y:S01]  /*40a0*/  LDL.LU R219, [R1+0x1e0] ;  /* 0x0001e00001db7983 */ /* 0x000ea20000300800 */
[----:B------:R-:W-:-:S05]  /*40b0*/  IMAD.WIDE R178, R179, 0x2, R192 ;  /* 0x00000002b3b27825 */ /* 0x000fca00078e02c0 */
[----:B------:R1:W2:Y:S04]  /*40c0*/  @!P2 LDG.E.U16 R231, [R178.64] ;  /* 0x00000004b2e7a981 */ /* 0x0002a8000c1e1500 */
[----:B-1----:R-:W1:Y:S01]  /*40d0*/  S2R R178, SR_TID.X ;  /* 0x0000000000b27919 */ /* 0x002e620000002100 */
[----:B0-----:R-:W-:-:S05]  /*40e0*/  LOP3.LUT R194, R194, 0x1f, RZ, 0xc0, !PT ;  /* 0x0000001fc2c27812 */ /* 0x001fca00078ec0ff */
[----:B------:R-:W-:Y:S02]  /*40f0*/  IMAD R179, R194, c[0x0][0x18c], RZ ;  /* 0x00006300c2b37a24 */ /* 0x000fe400078e02ff */
[----:B------:R-:W-:Y:S01]  /*4100*/  IMAD.MOV.U32 R194, RZ, RZ, R196 ;  /* 0x000000ffffc27224 */ /* 0x000fe200078e00c4 */
[----:B-1----:R-:W-:-:S03]  /*4110*/  LOP3.LUT R196, R178, 0x1f, RZ, 0xc0, !PT ;  /* 0x0000001fb2c47812 */ /* 0x002fc600078ec0ff */
[----:B------:R-:W-:-:S05]  /*4120*/  IMAD.WIDE R178, R179, 0x2, R194 ;  /* 0x00000002b3b27825 */ /* 0x000fca00078e02c2 */
[----:B------:R0:W3:Y:S04]  /*4130*/  @!P2 LDG.E.U16 R232, [R178.64] ;  /* 0x00000004b2e8a981 */ /* 0x0000e8000c1e1500 */
[----:B0-----:R-:W0:Y:S01]  /*4140*/  S2R R178, SR_TID.X ;  /* 0x0000000000b27919 */ /* 0x001e220000002100 */
[----:B------:R-:W-:Y:S02]  /*4150*/  IMAD R179, R196, c[0x0][0x18c], RZ ;  /* 0x00006300c4b37a24 */ /* 0x000fe400078e02ff */
[----:B------:R-:W-:Y:S01]  /*4160*/  IMAD.MOV.U32 R196, RZ, RZ, R198 ;  /* 0x000000ffffc47224 */ /* 0x000fe200078e00c6 */
[----:B0-----:R-:W-:-:S03]  /*4170*/  LOP3.LUT R198, R178, 0x1f, RZ, 0xc0, !PT ;  /* 0x0000001fb2c67812 */ /* 0x001fc600078ec0ff */
        /* <DEDUP_REMOVED lines=11> */
[----:B------:R-:W-:Y:S02]  /*4230*/  PRMT R235, RZ, 0x7610, R235 ;  /* 0x00007610ffeb7816 */ /* 0x000fe400000000eb */
[----:B0-----:R-:W-:Y:S01]  /*4240*/  LOP3.LUT R202, R178, 0x1f, RZ, 0xc0, !PT ;  /* 0x0000001fb2ca7812 */ /* 0x001fe200078ec0ff */
[----:B------:R-:W-:-:S05]  /*4250*/  IMAD.WIDE R178, R179, 0x2, R200 ;  /* 0x00000002b3b27825 */ /* 0x000fca00078e02c8 */
[----:B------:R0:W3:Y:S04]  /*4260*/  @!P2 LDG.E.U16 R235, [R178.64] ;  /* 0x00000004b2eba981 */ /* 0x0000e8000c1e1500 */
[----:B0-----:R-:W0:Y:S01]  /*4270*/  S2R R178, SR_TID.X ;  /* 0x0000000000b27919 */ /* 0x001e220000002100 */
[----:B------:R-:W-:Y:S02]  /*4280*/  IMAD R179, R202, c[0x0][0x18c], RZ ;  /* 0x00006300cab37a24 */ /* 0x000fe400078e02ff */
[----:B------:R-:W-:Y:S01]  /*4290*/  IMAD.MOV.U32 R202, RZ, RZ, R204 ;  /* 0x000000ffffca7224 */ /* 0x000fe200078e00cc */
[----:B------:R-:W-:Y:S02]  /*42a0*/  PRMT R236, RZ, 0x7610, R236 ;  /* 0x00007610ffec7816 */ /* 0x000fe400000000ec */
[----:B------:R-:W-:-:S02]  /*42b0*/  PRMT R237, RZ, 0x7610, R237 ;  /* 0x00007610ffed7816 */ /* 0x000fc400000000ed */
[----:B0-----:R-:W-:Y:S01]  /*42c0*/  LOP3.LUT R204, R178, 0x1f, RZ, 0xc0, !PT ;  /* 0x0000001fb2cc7812 */ /* 0x001fe200078ec0ff */
[----:B------:R-:W-:-:S05]  /*42d0*/  IMAD.WIDE R178, R179, 0x2, R202 ;  /* 0x00000002b3b27825 */ /* 0x000fca00078e02ca */
[----:B------:R0:W3:Y:S02]  /*42e0*/  @!P2 LDG.E.U16 R236, [R178.64] ;  /* 0x00000004b2eca981 */ /* 0x0000e4000c1e1500 */
[----:B0-----:R-:W-:Y:S02]  /*42f0*/  IMAD R179, R204, c[0x0][0x18c], RZ ;  /* 0x00006300ccb37a24 */ /* 0x001fe400078e02ff */
[----:B------:R-:W-:Y:S02]  /*4300*/  IMAD.MOV.U32 R204, RZ, RZ, R207 ;  /* 0x000000ffffcc7224 */ /* 0x000fe400078e00cf */
[----:B------:R-:W0:Y:S02]  /*4310*/  S2R R207, SR_TID.X ;  /* 0x0000000000cf7919 */ /* 0x000e240000002100 */
[----:B------:R-:W-:-:S05]  /*4320*/  IMAD.WIDE R178, R179, 0x2, R204 ;  /* 0x00000002b3b27825 */ /* 0x000fca00078e02cc */
[----:B------:R1:W3:Y:S04]  /*4330*/  @!P2 LDG.E.U16 R237, [R178.64] ;  /* 0x00000004b2eda981 */ /* 0x0002e8000c1e1500 */
[----:B-1----:R-:W1:Y:S04]  /*4340*/  S2R R178, SR_TID.X ;  /* 0x0000000000b27919 */ /* 0x002e680000002100 */
[----:B------:R4:W-:Y:S01]  /*4350*/  STS.U16 [R185], R206 ;  /* 0x000000ceb9007388 */ /* 0x0009e20000000400 */
[----:B0-----:R-:W-:Y:S01]  /*4360*/  LOP3.LUT R207, R207, 0x1f, RZ, 0xc0, !PT ;  /* 0x0000001fcfcf7812 */ /* 0x001fe200078ec0ff */
[----:B----4-:R-:W-:-:S02]  /*4370*/  IMAD.MOV.U32 R206, RZ, RZ, R211 ;  /* 0x000000ffffce7224 */ /* 0x010fc400078e00d3 */
[----:B------:R-:W0:Y:S02]  /*4380*/  S2R R211, SR_TID.X ;  /* 0x0000000000d37919 */ /* 0x000e240000002100 */
[----:B------:R-:W-:Y:S02]  /*4390*/  IMAD R179, R207, c[0x0][0x18c], RZ ;  /* 0x00006300cfb37a24 */ /* 0x000fe400078e02ff */
[----:B------:R-:W-:Y:S01]  /*43a0*/  IMAD.MOV.U32 R207, RZ, RZ, R209 ;  /* 0x000000ffffcf7224 */ /* 0x000fe200078e00d1 */
[----:B------:R-:W-:Y:S02]  /*43b0*/  PRMT R238, RZ, 0x7610, R238 ;  /* 0x00007610ffee7816 */ /* 0x000fe400000000ee */
[----:B-1----:R-:W-:Y:S01]  /*43c0*/  LOP3.LUT R209, R178, 0x1f, RZ, 0xc0, !PT ;  /* 0x0000001fb2d17812 */ /* 0x002fe200078ec0ff */
[----:B------:R-:W-:Y:S01]  /*43d0*/  IMAD.WIDE R178, R179, 0x2, R206 ;  /* 0x00000002b3b27825 */ /* 0x000fe200078e02ce */
[----:B------:R1:W-:Y:S04]  /*43e0*/  STS.U16 [R185+0x100], R208 ;  /* 0x000100d0b9007388 */ /* 0x0003e80000000400 */
[----:B------:R4:W3:Y:S01]  /*43f0*/  @!P2 LDG.E.U16 R238, [R178.64] ;  /* 0x00000004b2eea981 */ /* 0x0008e2000c1e1500 */
[----:B------:R-:W-:Y:S01]  /*4400*/  PRMT R239, RZ, 0x7610, R239 ;  /* 0x00007610ffef7816 */ /* 0x000fe200000000ef */
[----:B-1----:R-:W-:-:S02]  /*4410*/  IMAD.MOV.U32 R208, RZ, RZ, R215 ;  /* 0x000000ffffd07224 */ /* 0x002fc400078e00d7 */
[----:B----4-:R-:W-:Y:S02]  /*4420*/  IMAD R179, R209, c[0x0][0x18c], RZ ;  /* 0x00006300d1b37a24 */ /* 0x010fe400078e02ff */
[----:B------:R-:W-:Y:S01]  /*4430*/  IMAD.MOV.U32 R209, RZ, RZ, R213 ;  /* 0x000000ffffd17224 */ /* 0x000fe200078e00d5 */
[----:B0-----:R-:W-:Y:S01]  /*4440*/  LOP3.LUT R213, R211, 0x1f, RZ, 0xc0, !PT ;  /* 0x0000001fd3d57812 */ /* 0x001fe200078ec0ff */
[----:B------:R-:W-:Y:S02]  /*4450*/  IMAD.MOV.U32 R211, RZ, RZ, R217 ;  /* 0x000000ffffd37224 */ /* 0x000fe400078e00d9 */
[----:B------:R-:W-:Y:S01]  /*4460*/  IMAD.WIDE R178, R179, 0x2, R208 ;  /* 0x00000002b3b27825 */ /* 0x000fe200078e02d0 */
[----:B------:R-:W0:Y:S03]  /*4470*/  S2R R215, SR_TID.X ;  /* 0x0000000000d77919 */ /* 0x000e260000002100 */
[----:B------:R-:W-:Y:S01]  /*4480*/  IMAD R217, R213, c[0x0][0x18c], RZ ;  /* 0x00006300d5d97a24 */ /* 0x000fe200078e02ff */
[----:B------:R1:W4:Y:S01]  /*4490*/  @!P2 LDG.E.U16 R239, [R178.64] ;  /* 0x00000004b2efa981 */ /* 0x000322000c1e1500 */
[----:B------:R-:W-:Y:S01]  /*44a0*/  PRMT R240, RZ, 0x7610, R240 ;  /* 0x00007610fff07816 */ /* 0x000fe200000000f0 */
[----:B------:R-:W-:-:S02]  /*44b0*/  IMAD.MOV.U32 R213, RZ, RZ, R221 ;  /* 0x000000ffffd57224 */ /* 0x000fc400078e00dd */
[----:B------:R5:W-:Y:S01]  /*44c0*/  STS.U16 [R185+0x1100], R212 ;  /* 0x001100d4b9007388 */ /* 0x000be20000000400 */
[----:B------:R-:W-:-:S03]  /*44d0*/  PRMT R241, RZ, 0x7610, R241 ;  /* 0x00007610fff17816 */ /* 0x000fc600000000f1 */
[----:B------:R0:W-:Y:S01]  /*44e0*/  STS.U16 [R185+0x2000], R214 ;  /* 0x002000d6b9007388 */ /* 0x0001e20000000400 */
[----:B-1----:R-:W-:-:S03]  /*44f0*/  IMAD.WIDE R178, R217, 0x2, R210 ;  /* 0x00000002d9b27825 */ /* 0x002fc600078e02d2 */
[----:B------:R1:W-:Y:S01]  /*4500*/  STS.U16 [R185+0x2100], R216 ;  /* 0x002100d8b9007388 */ /* 0x0003e20000000400 */
[----:B-----5:R-:W-:-:S03]  /*4510*/  IMAD.MOV.U32 R212, RZ, RZ, R223 ;  /* 0x000000ffffd47224 */ /* 0x020fc600078e00df */
[----:B------:R5:W3:Y:S01]  /*4520*/  @!P2 LDG.E.U16 R240, [R178.64] ;  /* 0x00000004b2f0a981 */ /* 0x000ae2000c1e1500 */
[----:B0-----:R-:W-:-:S03]  /*4530*/  LOP3.LUT R215, R215, 0x1f, RZ, 0xc0, !PT ;  /* 0x0000001fd7d77812 */ /* 0x001fc600078ec0ff */
[----:B------:R2:W-:Y:S04]  /*4540*/  STS.U16 [R185+0x3000], R218 ;  /* 0x003000dab9007388 */ /* 0x0005e80000000400 */
[----:B------:R-:W3:Y:S01]  /*4550*/  LDL.LU R221, [R1+0x1e8] ;  /* 0x0001e80001dd7983 */ /* 0x000ee20000300800 */
[----:B-----5:R-:W-:-:S03]  /*4560*/  IMAD.WIDE R178, R217, 0x2, R212 ;  /* 0x00000002d9b27825 */ /* 0x020fc600078e02d4 */
[----:B------:R-:W0:Y:S01]  /*4570*/  S2R R217, SR_TID.X ;  /* 0x0000000000d97919 */ /* 0x000e220000002100 */
[----:B------:R-:W-:-:S03]  /*4580*/  IMAD.MOV.U32 R214, RZ, RZ, R243 ;  /* 0x000000ffffd67224 */ /* 0x000fc600078e00f3 */
[----:B------:R5:W4:Y:S01]  /*4590*/  @!P2 LDG.E.U16 R241, [R178.64] ;  /* 0x00000004b2f1a981 */ /* 0x000b22000c1e1500 */
[----:B-1----:R-:W-:Y:S02]  /*45a0*/  IMAD.MOV.U32 R216, RZ, RZ, R248 ;  /* 0x000000ffffd87224 */ /* 0x002fe400078e00f8 */
[----:B--2---:R-:W-:Y:S01]  /*45b0*/  IMAD.MOV.U32 R218, RZ, RZ, R219 ;  /* 0x000000ffffda7224 */ /* 0x004fe200078e00db */
[----:B------:R-:W2:Y:S01]  /*45c0*/  LDL.LU R223, [R1+0x1f0] ;  /* 0x0001f00001df7983 */ /* 0x000ea20000300800 */
[----:B-----5:R-:W-:Y:S02]  /*45d0*/  IMAD R179, R215, c[0x0][0x18c], RZ ;  /* 0x00006300d7b37a24 */ /* 0x020fe400078e02ff */
[--C-:B------:R-:W-:Y:S01]  /*45e0*/  IMAD.MOV.U32 R215, RZ, RZ, R242.reuse ;  /* 0x000000ffffd77224 */ /* 0x100fe200078e00f2 */
[----:B------:R-:W-:-:S03]  /*45f0*/  PRMT R242, RZ, 0x7610, R242 ;  /* 0x00007610fff27816 */ /* 0x000fc600000000f2 */
[----:B------:R-:W-:Y:S01]  /*4600*/  IMAD.WIDE R178, R179, 0x2, R214 ;  /* 0x00000002b3b27825 */ /* 0x000fe200078e02d6 */
[----:B0-----:R-:W-:-:S04]  /*4610*/  LOP3.LUT R217, R217, 0x1f, RZ, 0xc0, !PT ;  /* 0x0000001fd9d97812 */ /* 0x001fc800078ec0ff */
[----:B------:R0:W5:Y:S01]  /*4620*/  @!P2 LDG.E.U16 R242, [R178.64] ;  /* 0x00000004b2f2a981 */ /* 0x000162000c1e1500 */
[----:B------:R-:W-:Y:S01]  /*4630*/  PRMT R243, RZ, 0x7610, R243 ;  /* 0x00007610fff37816 */ /* 0x000fe200000000f3 */
[----:B0-----:R-:W-:Y:S02]  /*4640*/  IMAD R179, R217, c[0x0][0x18c], RZ ;  /* 0x00006300d9b37a24 */ /* 0x001fe400078e02ff */
[----:B------:R-:W-:-:S04]  /*4650*/  IMAD.MOV.U32 R217, RZ, RZ, R245 ;  /* 0x000000ffffd97224 */ /* 0x000fc800078e00f5 */
[----:B------:R-:W-:-:S05]  /*4660*/  IMAD.WIDE R178, R179, 0x2, R216 ;  /* 0x00000002b3b27825 */ /* 0x000fca00078e02d8 */
[----:B------:R0:W2:Y:S04]  /*4670*/  @!P2 LDG.E.U16 R243, [R178.64] ;  /* 0x00000004b2f3a981 */ /* 0x0000a8000c1e1500 */
[----:B0-----:R-:W0:Y:S01]  /*4680*/  S2R R179, SR_TID.X ;  /* 0x0000000000b37919 */ /* 0x001e220000002100 */
[----:B------:R-:W-:Y:S01]  /*4690*/  IMAD.MOV.U32 R219, RZ, RZ, R249 ;  /* 0x000000ffffdb7224 */ /* 0x000fe200078e00f9 */
[----:B------:R-:W-:Y:S02]  /*46a0*/  PRMT R245, RZ, 0x7610, R245 ;  /* 0x00007610fff57816 */ /* 0x000fe400000000f5 */
[----:B0-----:R-:W-:-:S05]  /*46b0*/  LOP3.LUT R179, R179, 0x1f, RZ, 0xc0, !PT ;  /* 0x0000001fb3b37812 */ /* 0x001fca00078ec0ff */
[----:B------:R-:W-:-:S04]  /*46c0*/  IMAD R179, R179, c[0x0][0x18c], RZ ;  /* 0x00006300b3b37a24 */ /* 0x000fc800078e02ff */
[----:B------:R-:W-:-:S05]  /*46d0*/  IMAD.WIDE R178, R179, 0x2, R218 ;  /* 0x00000002b3b27825 */ /* 0x000fca00078e02da */
[----:B------:R0:W2:Y:S04]  /*46e0*/  @!P2 LDG.E.U16 R245, [R178.64] ;  /* 0x00000004b2f5a981 */ /* 0x0000a8000c1e1500 */
[----:B0-----:R-:W2:Y:S04]  /*46f0*/  LDL.LU R178, [R1+0x1e4] ;  /* 0x0001e40001b27983 */ /* 0x001ea80000300800 */
[----:B------:R-:W0:Y:S04]  /*4700*/  S2R R179, SR_TID.X ;  /* 0x0000000000b37919 */ /* 0x000e280000002100 */
[----:B------:R3:W-:Y:S01]  /*4710*/  STS.U16 [R185+0x3100], R220 ;  /* 0x003100dcb9007388 */ /* 0x0007e20000000400 */
[----:B------:R-:W-:-:S02]  /*4720*/  PRMT R248, RZ, 0x7610, R248 ;  /* 0x00007610fff87816 */ /* 0x000fc400000000f8 */
[----:B0-----:R-:W-:-:S05]  /*4730*/  LOP3.LUT R179, R179, 0x1f, RZ, 0xc0, !PT ;  /* 0x0000001fb3b37812 */ /* 0x001fca00078ec0ff */
[----:B------:R-:W-:Y:S02]  /*4740*/  IMAD R179, R179, c[0x0][0x18c], RZ ;  /* 0x00006300b3b37a24 */ /* 0x000fe400078e02ff */
[----:B---3--:R-:W-:Y:S02]  /*4750*/  IMAD.MOV.U32 R220, RZ, RZ, R221 ;  /* 0x000000ffffdc7224 */ /* 0x008fe400078e00dd */
[----:B--2---:R-:W-:-:S04]  /*4760*/  IMAD.MOV.U32 R221, RZ, RZ, R178 ;  /* 0x000000ffffdd7224 */ /* 0x004fc800078e00b2 */
[----:B------:R-:W-:-:S05]  /*4770*/  IMAD.WIDE R178, R179, 0x2, R220 ;  /* 0x00000002b3b27825 */ /* 0x000fca00078e02dc */
[----:B------:R0:W2:Y:S04]  /*4780*/  @!P2 LDG.E.U16 R248, [R178.64] ;  /* 0x00000004b2f8a981 */ /* 0x0000a8000c1e1500 */
[----:B0-----:R-:W3:Y:S04]  /*4790*/  LDL.LU R178, [R1+0x1ec] ;  /* 0x0001ec0001b27983 */ /* 0x001ee80000300800 */
[----:B------:R-:W0:Y:S04]  /*47a0*/  S2R R185, SR_TID.X ;  /* 0x0000000000b97919 */ /* 0x000e280000002100 */
[----:B------:R-:W1:Y:S01]  /*47b0*/  S2R R179, SR_TID.X ;  /* 0x0000000000b37919 */ /* 0x000e620000002100 */
[----:B0-----:R-:W-:-:S05]  /*47c0*/  LOP3.LUT R185, R185, 0x7f, RZ, 0xc0, !PT ;  /* 0x0000007fb9b97812 */ /* 0x001fca00078ec0ff */
[----:B------:R-:W-:Y:S01]  /*47d0*/  IMAD.SHL.U32 R185, R185, 0x2, RZ ;  /* 0x00000002b9b97824 */ /* 0x000fe200078e00ff */
[----:B-1----:R-:W-:-:S04]  /*47e0*/  LOP3.LUT R179, R179, 0x1f, RZ, 0xc0, !PT ;  /* 0x0000001fb3b37812 */ /* 0x002fc800078ec0ff */
[----:B------:R-:W-:Y:S01]  /*47f0*/  LOP3.LUT R185, R185, 0x10, RZ, 0x3c, !PT ;  /* 0x00000010b9b97812 */ /* 0x000fe200078e3cff */
[----:B------:R-:W-:-:S04]  /*4800*/  IMAD R179, R179, c[0x0][0x18c], RZ ;  /* 0x00006300b3b37a24 */ /* 0x000fc800078e02ff */
[----:B------:R0:W-:Y:S01]  /*4810*/  STS.U16 [R185+0x200], R222 ;  /* 0x000200deb9007388 */ /* 0x0001e20000000400 */
[----:B------:R-:W-:Y:S01]  /*4820*/  PRMT R249, RZ, 0x7610, R249 ;  /* 0x00007610fff97816 */ /* 0x000fe200000000f9 */
[----:B0-----:R-:W-:Y:S02]  /*4830*/  IMAD.MOV.U32 R222, RZ, RZ, R223 ;  /* 0x000000ffffde7224 */ /* 0x001fe400078e00df */
[----:B------:R-:W0:Y:S01]  /*4840*/  S2R R185, SR_TID.X ;  /* 0x0000000000b97919 */ /* 0x000e220000002100 */
[----:B---3--:R-:W-:-:S04]  /*4850*/  IMAD.MOV.U32 R223, RZ, RZ, R178 ;  /* 0x000000ffffdf7224 */ /* 0x008fc800078e00b2 */
[----:B------:R-:W-:-:S05]  /*4860*/  IMAD.WIDE R178, R179, 0x2, R222 ;  /* 0x00000002b3b27825 */ /* 0x000fca00078e02de */
[----:B------:R1:W3:Y:S01]  /*4870*/  @!P2 LDG.E.U16 R249, [R178.64] ;  /* 0x00000004b2f9a981 */ /* 0x0002e2000c1e1500 */
[----:B0-----:R-:W-:-:S05]  /*4880*/  LOP3.LUT R185, R185, 0x7f, RZ, 0xc0, !PT ;  /* 0x0000007fb9b97812 */ /* 0x001fca00078ec0ff */
[----:B------:R-:W-:-:S05]  /*4890*/  IMAD.SHL.U32 R185, R185, 0x2, RZ ;  /* 0x00000002b9b97824 */ /* 0x000fca00078e00ff */
[C---:B-1----:R-:W-:Y:S02]  /*48a0*/  LOP3.LUT R179, R185.reuse, 0x10, RZ, 0x3c, !PT ;  /* 0x00000010b9b37812 */ /* 0x042fe400078e3cff */
[----:B------:R-:W-:-:S03]  /*48b0*/  LOP3.LUT R178, R185, 0x20, RZ, 0x3c, !PT ;  /* 0x00000020b9b27812 */ /* 0x000fc600078e3cff */
[----:B------:R-:W-:Y:S04]  /*48c0*/  STS.U16 [R179+0x300], R53 ;  /* 0x00030035b3007388 */ /* 0x000fe80000000400 */
[----:B------:R-:W-:Y:S04]  /*48d0*/  STS.U16 [R179+0x1200], R52 ;  /* 0x00120034b3007388 */ /* 0x000fe80000000400 */
[----:B------:R-:W-:Y:S04]  /*48e0*/  STS.U16 [R179+0x1300], R68 ;  /* 0x00130044b3007388 */ /* 0x000fe80000000400 */
[----:B------:R-:W-:Y:S04]  /*48f0*/  STS.U16 [R179+0x2200], R79 ;  /* 0x0022004fb3007388 */ /* 0x000fe80000000400 */
[----:B------:R-:W-:Y:S04]  /*4900*/  STS.U16 [R179+0x2300], R80 ;  /* 0x00230050b3007388 */ /* 0x000fe80000000400 */
[----:B------:R-:W-:Y:S04]  /*4910*/  STS.U16 [R179+0x3200], R173 ;  /* 0x003200adb3007388 */ /* 0x000fe80000000400 */
[----:B------:R0:W-:Y:S04]  /*4920*/  STS.U16 [R179+0x3300], R174 ;  /* 0x003300aeb3007388 */ /* 0x0001e80000000400 */
[----:B------:R-:W-:Y:S04]  /*4930*/  STS.U16 [R178+0x400], R55 ;  /* 0x00040037b2007388 */ /* 0x000fe80000000400 */
[----:B------:R-:W-:Y:S01]  /*4940*/  STS.U16 [R178+0x500], R61 ;  /* 0x0005003db2007388 */ /* 0x000fe20000000400 */
[----:B0-----:R-:W-:-:S03]  /*4950*/  LOP3.LUT R179, R185, 0x30, RZ, 0x3c, !PT ;  /* 0x00000030b9b37812 */ /* 0x001fc600078e3cff */
        /* <DEDUP_REMOVED lines=23> */
[----:B------:R-:W-:Y:S01]  /*4ad0*/  STS.U16 [R178+0x3900], R182 ;  /* 0x003900b6b2007388 */ /* 0x000fe20000000400 */
[----:B------:R-:W-:-:S03]  /*4ae0*/  LOP3.LUT R53, R185, 0x60, RZ, 0x3c, !PT ;  /* 0x00000060b9357812 */ /* 0x000fc600078e3cff */
[----:B------:R-:W-:Y:S04]  /*4af0*/  STS.U16 [R179+0xa00], R72 ;  /* 0x000a0048b3007388 */ /* 0x000fe80000000400 */
[----:B------:R-:W-:Y:S04]  /*4b00*/  STS.U16 [R179+0xb00], R71 ;  /* 0x000b0047b3007388 */ /* 0x000fe80000000400 */
        /* <DEDUP_REMOVED lines=22> */
[----:B------:R0:W-:Y:S04]  /*4c70*/  STS.U16 [R52+0x3f00], R230 ;  /* 0x003f00e634007388 */ /* 0x0001e80000000400 */
[----:B------:R-:W-:Y:S01]  /*4c80*/  STS.U16 [R184+0x4000], R231 ;  /* 0x004000e7b8007388 */ /* 0x000fe20000000400 */
[----:B0-----:R-:W-:-:S03]  /*4c90*/  LOP3.LUT R52, R184, 0x20, RZ, 0x3c, !PT ;  /* 0x00000020b8347812 */ /* 0x001fc600078e3cff */
[----:B------:R-:W-:Y:S04]  /*4ca0*/  STS.U16 [R184+0x4200], R233 ;  /* 0x004200e9b8007388 */ /* 0x000fe80000000400 */
[----:B------:R-:W-:Y:S04]  /*4cb0*/  STS.U16 [R184+0x4400], R235 ;  /* 0x004400ebb8007388 */ /* 0x000fe80000000400 */
[----:B------:R-:W-:Y:S04]  /*4cc0*/  STS.U16 [R184+0x4600], R237 ;  /* 0x004600edb8007388 */ /* 0x000fe80000000400 */
[----:B----4-:R-:W-:Y:S04]  /*4cd0*/  STS.U16 [R184+0x4800], R239 ;  /* 0x004800efb8007388 */ /* 0x010fe80000000400 */
[----:B------:R-:W-:Y:S04]  /*4ce0*/  STS.U16 [R184+0x4a00], R241 ;  /* 0x004a00f1b8007388 */ /* 0x000fe80000000400 */
[----:B------:R-:W-:Y:S04]  /*4cf0*/  STS.U16 [R184+0x4c00], R243 ;  /* 0x004c00f3b8007388 */ /* 0x000fe80000000400 */
[----:B--2---:R-:W-:Y:S04]  /*4d00*/  STS.U16 [R184+0x4e00], R248 ;  /* 0x004e00f8b8007388 */ /* 0x004fe80000000400 */
[----:B------:R-:W-:Y:S04]  /*4d10*/  STS.U16 [R52+0x4100], R232 ;  /* 0x004100e834007388 */ /* 0x000fe80000000400 */
[----:B------:R-:W-:Y:S04]  /*4d20*/  STS.U16 [R52+0x4300], R234 ;  /* 0x004300ea34007388 */ /* 0x000fe80000000400 */
[----:B------:R-:W-:Y:S04]  /*4d30*/  STS.U16 [R52+0x4500], R236 ;  /* 0x004500ec34007388 */ /* 0x000fe80000000400 */
[----:B------:R-:W-:Y:S04]  /*4d40*/  STS.U16 [R52+0x4700], R238 ;  /* 0x004700ee34007388 */ /* 0x000fe80000000400 */
[----:B------:R-:W-:Y:S04]  /*4d50*/  STS.U16 [R52+0x4900], R240 ;  /* 0x004900f034007388 */ /* 0x000fe80000000400 */
[----:B-----5:R-:W-:Y:S04]  /*4d60*/  STS.U16 [R52+0x4b00], R242 ;  /* 0x004b00f234007388 */ /* 0x020fe80000000400 */
[----:B------:R-:W-:Y:S04]  /*4d70*/  STS.U16 [R52+0x4d00], R245 ;  /* 0x004d00f534007388 */ /* 0x000fe80000000400 */
[----:B---3--:R-:W-:Y:S04]  /*4d80*/  STS.U16 [R52+0x4f00], R249 ;  /* 0x004f00f934007388 */ /* 0x008fe80000000400 */
[----:B------:R-:W-:Y:S06]  /*4d90*/  BAR.SYNC.DEFER_BLOCKING 0x0 ;  /* 0x0000000000007b1d */ /* 0x000fec0000010000 */
[----:B------:R-:W-:Y:S04]  /*4da0*/  LDSM.16.MT88.4 R172, [R187] ;  /* 0x00000000bbac783b */ /* 0x000fe80000004200 */
[----:B------:R-:W0:Y:S04]  /*4db0*/  LDSM.16.M88.4 R68, [R186+0x4800] ;  /* 0x00480000ba44783b */ /* 0x000e280000000200 */
[----:B------:R-:W1:Y:S04]  /*4dc0*/  LDSM.16.M88.4 R52, [R186+0x4000] ;  /* 0x00400000ba34783b */ /* 0x000e680000000200 */
[----:B------:R-:W2:Y:S04]  /*4dd0*/  LDSM.16.M88.4 R56, [R186+0x4200] ;  /* 0x00420000ba38783b */ /* 0x000ea80000000200 */
[----:B------:R-:W3:Y:S04]  /*4de0*/  LDSM.16.M88.4 R60, [R186+0x4400] ;  /* 0x00440000ba3c783b */ /* 0x000ee80000000200 */
[----:B------:R-:W4:Y:S04]  /*4df0*/  LDSM.16.M88.4 R64, [R186+0x4600] ;  /* 0x00460000ba40783b */ /* 0x000f280000000200 */
[----:B------:R-:W5:Y:S04]  /*4e00*/  LDSM.16.M88.4 R72, [R186+0x4a00] ;  /* 0x004a0000ba48783b */ /* 0x000f680000000200 */
[----:B------:R-:W3:Y:S04]  /*4e10*/  LDSM.16.M88.4 R76, [R186+0x4c00] ;  /* 0x004c0000ba4c783b */ /* 0x000ee80000000200 */
[----:B------:R-:W4:Y:S04]  /*4e20*/  LDSM.16.M88.4 R80, [R186+0x4e00] ;  /* 0x004e0000ba50783b */ /* 0x000f280000000200 */
[----:B------:R-:W4:Y:S04]  /*4e30*/  LDSM.16.MT88.4 R168, [R187+0x80] ;  /* 0x00008000bba8783b */ /* 0x000f280000004200 */
[----:B------:R-:W5:Y:S01]  /*4e40*/  LDSM.16.MT88.4 R84, [R187+0x100] ;  /* 0x00010000bb54783b */ /* 0x000f620000004200 */
[C---:B0-----:R-:W-:Y:S03]  /*4e50*/  HMMA.16816.F32 R176, R172.reuse, R68, R32 ;  /* 0x00000044acb0723c */ /* 0x041fe60000001820 */
[----:B------:R-:W0:Y:S04]  /*4e60*/  LDSM.16.MT88.4 R32, [R187+0x180] ;  /* 0x00018000bb20783b */ /* 0x000e280000004200 */
[----:B------:R-:W0:Y:S01]  /*4e70*/  LDSM.16.MT88.4 R180, [R187+0x2000] ;  /* 0x00200000bbb4783b */ /* 0x000e220000004200 */
[C---:B-1----:R-:W-:Y:S08]  /*4e80*/  HMMA.16816.F32 R48, R172.reuse, R52, R48 ;  /* 0x00000034ac30723c */ /* 0x042ff00000001830 */
[C---:B--2---:R-:W-:Y:S08]  /*4e90*/  HMMA.16816.F32 R44, R172.reuse, R56, R44 ;  /* 0x00000038ac2c723c */ /* 0x044ff0000000182c */
[C---:B---3--:R-:W-:Y:S08]  /*4ea0*/  HMMA.16816.F32 R40, R172.reuse, R60, R40 ;  /* 0x0000003cac28723c */ /* 0x048ff00000001828 */
[C---:B----4-:R-:W-:Y:S08]  /*4eb0*/  HMMA.16816.F32 R36, R172.reuse, R64, R36 ;  /* 0x00000040ac24723c */ /* 0x050ff00000001824 */
[C---:B-----5:R-:W-:Y:S08]  /*4ec0*/  HMMA.16816.F32 R28, R172.reuse, R72, R28 ;  /* 0x00000048ac1c723c */ /* 0x060ff0000000181c */
[C---:B------:R-:W-:Y:S08]  /*4ed0*/  HMMA.16816.F32 R24, R172.reuse, R76, R24 ;  /* 0x0000004cac18723c */ /* 0x040ff00000001818 */
[----:B------:R-:W-:Y:S01]  /*4ee0*/  HMMA.16816.F32 R20, R172, R80, R20 ;  /* 0x00000050ac14723c */ /* 0x000fe20000001814 */
[----:B------:R-:W1:Y:S07]  /*4ef0*/  LDSM.16.MT88.4 R172, [R187+0x2080] ;  /* 0x00208000bbac783b */ /* 0x000e6e0000004200 */
[C---:B------:R-:W-:Y:S08]  /*4f00*/  HMMA.16816.F32 R16, R168.reuse, R52, R16 ;  /* 0x00000034a810723c */ /* 0x040ff00000001810 */
[C---:B------:R-:W-:Y:S08]  /*4f10*/  HMMA.16816.F32 R12, R168.reuse, R56, R12 ;  /* 0x00000038a80c723c */ /* 0x040ff0000000180c */
[C---:B------:R-:W-:Y:S08]  /*4f20*/  HMMA.16816.F32 R8, R168.reuse, R60, R8 ;  /* 0x0000003ca808723c */ /* 0x040ff00000001808 */
[C---:B------:R-:W-:Y:S08]  /*4f30*/  HMMA.16816.F32 R4, R168.reuse, R64, R4 ;  /* 0x00000040a804723c */ /* 0x040ff00000001804 */
[C---:B------:R-:W-:Y:S08]  /*4f40*/  HMMA.16816.F32 R128, R168.reuse, R68, R128 ;  /* 0x00000044a880723c */ /* 0x040ff00000001880 */
[C---:B------:R-:W-:Y:S08]  /*4f50*/  HMMA.16816.F32 R124, R168.reuse, R72, R124 ;  /* 0x00000048a87c723c */ /* 0x040ff0000000187c */
[C---:B------:R-:W-:Y:S08]  /*4f60*/  HMMA.16816.F32 R120, R168.reuse, R76, R120 ;  /* 0x0000004ca878723c */ /* 0x040ff00000001878 */
[----:B------:R-:W-:Y:S01]  /*4f70*/  HMMA.16816.F32 R116, R168, R80, R116 ;  /* 0x00000050a874723c */ /* 0x000fe20000001874 */
[----:B------:R-:W2:Y:S07]  /*4f80*/  LDSM.16.MT88.4 R168, [R187+0x2100] ;  /* 0x00210000bba8783b */ /* 0x000eae0000004200 */
        /* <DEDUP_REMOVED lines=8> */
[----:B------:R-:W3:Y:S01]  /*5010*/  LDSM.16.MT88.4 R84, [R187+0x2180] ;  /* 0x00218000bb54783b */ /* 0x000ee20000004200 */
[----:B------:R-:W-:-:S06]  /*5020*/  IMAD.MOV.U32 R225, RZ, RZ, c[0x0][0x18c] ;  /* 0x00006300ffe17624 */ /* 0x000fcc00078e00ff */
[----:B0-----:R-:W-:Y:S01]  /*5030*/  HMMA.16816.F32 R136, R32, R52, R136 ;  /* 0x000000342088723c */ /* 0x001fe20000001888 */
[----:B------:R-:W-:-:S07]  /*5040*/  IMAD.SHL.U32 R225, R225, 0x20, RZ ;  /* 0x00000020e1e17824 */ /* 0x000fce00078e00ff */
[C---:B------:R-:W-:Y:S08]  /*5050*/  HMMA.16816.F32 R164, R32.reuse, R56, R164 ;  /* 0x0000003820a4723c */ /* 0x040ff000000018a4 */
[C---:B------:R-:W-:Y:S08]  /*5060*/  HMMA.16816.F32 R144, R32.reuse, R60, R144 ;  /* 0x0000003c2090723c */ /* 0x040ff00000001890 */
[C---:B------:R-:W-:Y:S08]  /*5070*/  HMMA.16816.F32 R140, R32.reuse, R64, R140 ;  /* 0x00000040208c723c */ /* 0x040ff0000000188c */
[C---:B------:R-:W-:Y:S08]  /*5080*/  HMMA.16816.F32 R148, R32.reuse, R68, R148 ;  /* 0x000000442094723c */ /* 0x040ff00000001894 */
[C---:B------:R-:W-:Y:S08]  /*5090*/  HMMA.16816.F32 R152, R32.reuse, R72, R152 ;  /* 0x000000482098723c */ /* 0x040ff00000001898 */
[C---:B------:R-:W-:Y:S08]  /*50a0*/  HMMA.16816.F32 R156, R32.reuse, R76, R156 ;  /* 0x0000004c209c723c */ /* 0x040ff0000000189c */
[----:B------:R-:W-:Y:S01]  /*50b0*/  HMMA.16816.F32 R160, R32, R80, R160 ;  /* 0x0000005020a0723c */ /* 0x000fe200000018a0 */
[----:B------:R-:W-:Y:S01]  /*50c0*/  IMAD.WIDE R222, R225, 0x2, R222 ;  /* 0x00000002e1de7825 */ /* 0x000fe200078e02de */
[----:B------:R-:W-:-:S03]  /*50d0*/  IADD3 R252, R252, -0x1, RZ ;  /* 0xfffffffffcfc7810 */ /* 0x000fc60007ffe0ff */
[C---:B------:R-:W-:Y:S01]  /*50e0*/  IMAD.WIDE R220, R225.reuse, 0x2, R220 ;  /* 0x00000002e1dc7825 */ /* 0x040fe200078e02dc */
[----:B------:R-:W-:Y:S01]  /*50f0*/  ISETP.NE.U32.AND P0, PT, R252, RZ, PT ;  /* 0x000000fffc00720c */ /* 0x000fe20003f05070 */
[----:B------:R-:W-:Y:S02]  /*5100*/  STL [R1+0x1f0], R222 ;  /* 0x0001f0de01007387 */ /* 0x000fe40000100800 */
[C---:B------:R-:W-:Y:S02]  /*5110*/  IMAD.WIDE R212, R225.reuse, 0x2, R212 ;  /* 0x00000002e1d47825 */ /* 0x040fe400078e02d4 */
[----:B------:R-:W-:Y:S02]  /*5120*/  STL [R1+0x1ec], R223 ;  /* 0x0001ecdf01007387 */ /* 0x000fe40000100800 */
[C---:B------:R-:W-:Y:S02]  /*5130*/  IMAD.WIDE R208, R225.reuse, 0x2, R208 ;  /* 0x00000002e1d07825 */ /* 0x040fe400078e02d0 */
[----:B------:R-:W-:Y:S02]  /*5140*/  STL [R1+0x1e8], R220 ;  /* 0x0001e8dc01007387 */ /* 0x000fe40000100800 */
[----:B------:R-:W-:-:S02]  /*5150*/  IMAD.WIDE R206, R225, 0x2, R206 ;  /* 0x00000002e1ce7825 */ /* 0x000fc400078e02ce */
[----:B------:R0:W-:Y:S02]  /*5160*/  STL [R1+0x1e4], R221 ;  /* 0x0001e4dd01007387 */ /* 0x0001e40000100800 */
[----:B------:R-:W-:-:S04]  /*5170*/  IMAD.WIDE R204, R225, 0x2, R204 ;  /* 0x00000002e1cc7825 */ /* 0x000fc800078e02cc */
[----:B------:R-:W-:-:S04]  /*5180*/  IMAD.WIDE R202, R225, 0x2, R202 ;  /* 0x00000002e1ca7825 */ /* 0x000fc800078e02ca */
[----:B0-----:R-:W-:Y:S02]  /*5190*/  IMAD.MOV.U32 R221, RZ, RZ, R213 ;  /* 0x000000ffffdd7224 */ /* 0x001fe400078e00d5 */
[----:B------:R-:W-:Y:S02]  /*51a0*/  IMAD.MOV.U32 R213, RZ, RZ, R209 ;  /* 0x000000ffffd57224 */ /* 0x000fe400078e00d1 */
[----:B------:R-:W-:-:S04]  /*51b0*/  IMAD.WIDE R200, R225, 0x2, R200 ;  /* 0x00000002e1c87825 */ /* 0x000fc800078e02c8 */
[----:B------:R-:W-:Y:S02]  /*51c0*/  IMAD.MOV.U32 R209, RZ, RZ, R207 ;  /* 0x000000ffffd17224 */ /* 0x000fe400078e00cf */
[----:B------:R-:W-:-:S04]  /*51d0*/  IMAD.WIDE R198, R225, 0x2, R198 ;  /* 0x00000002e1c67825 */ /* 0x000fc800078e02c6 */
[----:B------:R-:W-:Y:S02]  /*51e0*/  IMAD.MOV.U32 R52, RZ, RZ, c[0x0][0x188] ;  /* 0x00006200ff347624 */ /* 0x000fe400078e00ff */
[----:B------:R-:W-:Y:S02]  /*51f0*/  IMAD.MOV.U32 R207, RZ, RZ, R204 ;  /* 0x000000ffffcf7224 */ /* 0x000fe400078e00cc */
[C---:B------:R-:W-:Y:S01]  /*5200*/  IMAD.WIDE R196, R225.reuse, 0x2, R196 ;  /* 0x00000002e1c47825 */ /* 0x040fe200078e02c4 */
[----:B------:R-:W-:Y:S03]  /*5210*/  HMMA.16816.F32 R48, R180, R54, R48 ;  /* 0x00000036b430723c */ /* 0x000fe60000001830 */
[----:B------:R-:W-:-:S04]  /*5220*/  IMAD.WIDE R218, R225, 0x2, R218 ;  /* 0x00000002e1da7825 */ /* 0x000fc800078e02da */
[C---:B------:R-:W-:Y:S01]  /*5230*/  IMAD.WIDE R216, R225.reuse, 0x2, R216 ;  /* 0x00000002e1d87825 */ /* 0x040fe200078e02d8 */
[----:B------:R-:W-:Y:S03]  /*5240*/  HMMA.16816.F32 R44, R180, R58, R44 ;  /* 0x0000003ab42c723c */ /* 0x000fe6000000182c */
[----:B------:R-:W-:Y:S02]  /*5250*/  IMAD.MOV.U32 R204, RZ, RZ, R202 ;  /* 0x000000ffffcc7224 */ /* 0x000fe400078e00ca */
[----:B------:R-:W-:-:S04]  /*5260*/  IMAD.WIDE R194, R225, 0x2, R194 ;  /* 0x00000002e1c27825 */ /* 0x000fc800078e02c2 */
[C---:B------:R-:W-:Y:S01]  /*5270*/  IMAD.WIDE R214, R225.reuse, 0x2, R214 ;  /* 0x00000002e1d67825 */ /* 0x040fe200078e02d6 */
[----:B------:R-:W-:Y:S03]  /*5280*/  HMMA.16816.F32 R40, R180, R62, R40 ;  /* 0x0000003eb428723c */ /* 0x000fe60000001828 */
[----:B------:R-:W-:-:S04]  /*5290*/  IMAD.WIDE R210, R225, 0x2, R210 ;  /* 0x00000002e1d27825 */ /* 0x000fc800078e02d2 */
[----:B------:R-:W-:Y:S02]  /*52a0*/  IMAD.MOV.U32 R202, RZ, RZ, R200 ;  /* 0x000000ffffca7224 */ /* 0x000fe400078e00c8 */
[----:B------:R-:W-:Y:S01]  /*52b0*/  IMAD.WIDE R192, R225, 0x2, R192 ;  /* 0x00000002e1c07825 */ /* 0x000fe200078e02c0 */
[C---:B------:R-:W-:Y:S03]  /*52c0*/  HMMA.16816.F32 R36, R180.reuse, R66, R36 ;  /* 0x00000042b424723c */ /* 0x040fe60000001824 */
[----:B------:R-:W-:Y:S02]  /*52d0*/  IMAD.MOV.U32 R200, RZ, RZ, R198 ;  /* 0x000000ffffc87224 */ /* 0x000fe400078e00c6 */
[----:B------:R-:W-:Y:S02]  /*52e0*/  IMAD.SHL.U32 R52, R52, 0x20, RZ ;  /* 0x0000002034347824 */ /* 0x000fe400078e00ff */
[----:B------:R-:W-:Y:S01]  /*52f0*/  IMAD.MOV.U32 R198, RZ, RZ, R196 ;  /* 0x000000ffffc67224 */ /* 0x000fe200078e00c4 */
[----:B------:R-:W-:Y:S01]  /*5300*/  HMMA.16816.F32 R32, R180, R70, R176 ;  /* 0x00000046b420723c */ /* 0x000fe200000018b0 */
[----:B------:R-:W-:Y:S01]  /*5310*/  IMAD.MOV.U32 R245, RZ, RZ, R217 ;  /* 0x000000fffff57224 */ /* 0x000fe200078e00d9 */
[----:B------:R0:W-:Y:S01]  /*5320*/  STL [R1+0x1e0], R218 ;  /* 0x0001e0da01007387 */ /* 0x0001e20000100800 */
[----:B------:R-:W-:Y:S01]  /*5330*/  IMAD.MOV.U32 R196, RZ, RZ, R194 ;  /* 0x000000ffffc47224 */ /* 0x000fe200078e00c2 */
[----:B------:R-:W-:Y:S01]  /*5340*/  IADD3 R0, R0, -0x20, RZ ;  /* 0xffffffe000007810 */ /* 0x000fe20007ffe0ff */
[----:B------:R-:W-:-:S03]  /*5350*/  IMAD.MOV.U32 R249, RZ, RZ, R219 ;  /* 0x000000fffff97224 */ /* 0x000fc600078e00db */
[----:B------:R-:W-:Y:S01]  /*5360*/  HMMA.16816.F32 R28, R180, R74, R28 ;  /* 0x0000004ab41c723c */ /* 0x000fe2000000181c */
[----:B------:R-:W-:Y:S02]  /*5370*/  IMAD.MOV.U32 R242, RZ, RZ, R215 ;  /* 0x000000fffff27224 */ /* 0x000fe400078e00d7 */
[----:B------:R-:W-:Y:S02]  /*5380*/  IMAD.MOV.U32 R217, RZ, RZ, R211 ;  /* 0x000000ffffd97224 */ /* 0x000fe400078e00d3 */
[----:B------:R-:W-:-:S03]  /*5390*/  IMAD.MOV.U32 R194, RZ, RZ, R192 ;  /* 0x000000ffffc27224 */ /* 0x000fc600078e00c0 */
[----:B------:R-:W-:Y:S01]  /*53a0*/  HMMA.16816.F32 R24, R180, R78, R24 ;  /* 0x0000004eb418723c */ /* 0x000fe20000001818 */
[----:B------:R-:W-:Y:S02]  /*53b0*/  IMAD.MOV.U32 R248, RZ, RZ, R216 ;  /* 0x000000fffff87224 */ /* 0x000fe400078e00d8 */
[----:B------:R-:W-:Y:S02]  /*53c0*/  IMAD.MOV.U32 R243, RZ, RZ, R214 ;  /* 0x000000fffff37224 */ /* 0x000fe400078e00d6 */
[----:B------:R-:W-:-:S03]  /*53d0*/  IMAD.MOV.U32 R223, RZ, RZ, R212 ;  /* 0x000000ffffdf7224 */ /* 0x000fc600078e00d4 */
[----:B------:R-:W-:Y:S01]  /*53e0*/  HMMA.16816.F32 R20, R180, R82, R20 ;  /* 0x00000052b414723c */ /* 0x000fe20000001814 */
[----:B0-----:R-:W-:Y:S02]  /*53f0*/  IMAD.MOV.U32 R219, RZ, RZ, R210 ;  /* 0x000000ffffdb7224 */ /* 0x001fe400078e00d2 */
[----:B------:R-:W-:Y:S02]  /*5400*/  IMAD.MOV.U32 R215, RZ, RZ, R208 ;  /* 0x000000ffffd77224 */ /* 0x000fe400078e00d0 */
[----:B------:R-:W-:-:S03]  /*5410*/  IMAD.MOV.U32 R211, RZ, RZ, R206 ;  /* 0x000000ffffd37224 */ /* 0x000fc600078e00ce */
[----:B-1----:R-:W-:Y:S01]  /*5420*/  HMMA.16816.F32 R16, R172, R54, R16 ;  /* 0x00000036ac10723c */ /* 0x002fe20000001810 */
[----:B------:R-:W-:Y:S02]  /*5430*/  IMAD.MOV.U32 R192, RZ, RZ, R193 ;  /* 0x000000ffffc07224 */ /* 0x000fe400078e00c1 */
[----:B------:R-:W-:-:S05]  /*5440*/  IMAD.WIDE R2, R52, 0x2, R2 ;  /* 0x0000000234027825 */ /* 0x000fca00078e0202 */
[C---:B------:R-:W-:Y:S08]  /*5450*/  HMMA.16816.F32 R12, R172.reuse, R58, R12 ;  /* 0x0000003aac0c723c */ /* 0x040ff0000000180c */
[C---:B------:R-:W-:Y:S08]  /*5460*/  HMMA.16816.F32 R8, R172.reuse, R62, R8 ;  /* 0x0000003eac08723c */ /* 0x040ff00000001808 */
[C---:B------:R-:W-:Y:S08]  /*5470*/  HMMA.16816.F32 R4, R172.reuse, R66, R4 ;  /* 0x00000042ac04723c */ /* 0x040ff00000001804 */
[C---:B------:R-:W-:Y:S08]  /*5480*/  HMMA.16816.F32 R128, R172.reuse, R70, R128 ;  /* 0x00000046ac80723c */ /* 0x040ff00000001880 */
[C---:B------:R-:W-:Y:S08]  /*5490*/  HMMA.16816.F32 R124, R172.reuse, R74, R124 ;  /* 0x0000004aac7c723c */ /* 0x040ff0000000187c */
[C---:B------:R-:W-:Y:S08]  /*54a0*/  HMMA.16816.F32 R120, R172.reuse, R78, R120 ;  /* 0x0000004eac78723c */ /* 0x040ff00000001878 */
[----:B------:R-:W-:Y:S08]  /*54b0*/  HMMA.16816.F32 R116, R172, R82, R116 ;  /* 0x00000052ac74723c */ /* 0x000ff00000001874 */
[C---:B--2---:R-:W-:Y:S08]  /*54c0*/  HMMA.16816.F32 R112, R168.reuse, R54, R112 ;  /* 0x00000036a870723c */ /* 0x044ff00000001870 */
[C---:B------:R-:W-:Y:S08]  /*54d0*/  HMMA.16816.F32 R108, R168.reuse, R58, R108 ;  /* 0x0000003aa86c723c */ /* 0x040ff0000000186c */
[C---:B------:R-:W-:Y:S08]  /*54e0*/  HMMA.16816.F32 R104, R168.reuse, R62, R104 ;  /* 0x0000003ea868723c */ /* 0x040ff00000001868 */
[C---:B------:R-:W-:Y:S08]  /*54f0*/  HMMA.16816.F32 R100, R168.reuse, R66, R100 ;  /* 0x00000042a864723c */ /* 0x040ff00000001864 */
[C---:B------:R-:W-:Y:S08]  /*5500*/  HMMA.16816.F32 R96, R168.reuse, R70, R96 ;  /* 0x00000046a860723c */ /* 0x040ff00000001860 */
[C---:B------:R-:W-:Y:S08]  /*5510*/  HMMA.16816.F32 R92, R168.reuse, R74, R92 ;  /* 0x0000004aa85c723c */ /* 0x040ff0000000185c */
[C---:B------:R-:W-:Y:S08]  /*5520*/  HMMA.16816.F32 R88, R168.reuse, R78, R88 ;  /* 0x0000004ea858723c */ /* 0x040ff00000001858 */
[----:B------:R-:W-:Y:S08]  /*5530*/  HMMA.16816.F32 R132, R168, R82, R132 ;  /* 0x00000052a884723c */ /* 0x000ff00000001884 */
[C---:B---3--:R-:W-:Y:S08]  /*5540*/  HMMA.16816.F32 R136, R84.reuse, R54, R136 ;  /* 0x000000365488723c */ /* 0x048ff00000001888 */
[C---:B------:R-:W-:Y:S08]  /*5550*/  HMMA.16816.F32 R164, R84.reuse, R58, R164 ;  /* 0x0000003a54a4723c */ /* 0x040ff000000018a4 */
[C---:B------:R-:W-:Y:S08]  /*5560*/  HMMA.16816.F32 R144, R84.reuse, R62, R144 ;  /* 0x0000003e5490723c */ /* 0x040ff00000001890 */
[C---:B------:R-:W-:Y:S08]  /*5570*/  HMMA.16816.F32 R140, R84.reuse, R66, R140 ;  /* 0x00000042548c723c */ /* 0x040ff0000000188c */
[C---:B------:R-:W-:Y:S08]  /*5580*/  HMMA.16816.F32 R148, R84.reuse, R70, R148 ;  /* 0x000000465494723c */ /* 0x040ff00000001894 */
[C---:B------:R-:W-:Y:S08]  /*5590*/  HMMA.16816.F32 R152, R84.reuse, R74, R152 ;  /* 0x0000004a5498723c */ /* 0x040ff00000001898 */
[C---:B------:R-:W-:Y:S08]  /*55a0*/  HMMA.16816.F32 R156, R84.reuse, R78, R156 ;  /* 0x0000004e549c723c */ /* 0x040ff0000000189c */
[----:B------:R-:W-:Y:S01]  /*55b0*/  HMMA.16816.F32 R160, R84, R82, R160 ;  /* 0x0000005254a0723c */ /* 0x000fe200000018a0 */
[----:B------:R-:W-:Y:S01]  /*55c0*/  @!P0 CALL.REL.NOINC `(.L_x_2) ;  /* 0x0000001000008944 */ /* 0x000fe20003c00000 */
[----:B------:R-:W-:Y:S06]  /*55d0*/  BRA `(.L_x_3) ;  /* 0xffffd3a000007947 */ /* 0x000fec000383ffff */
.L_x_2:
[----:B------:R-:W-:Y:S02]  /*55e0*/  F2FP.PACK_AB R73, R31, R30 ;  /* 0x0000001e1f49723e */ /* 0x000fe400000000ff */
[----:B------:R-:W-:-:S02]  /*55f0*/  F2FP.PACK_AB R31, R21, R20 ;  /* 0x00000014151f723e */ /* 0x000fc400000000ff */
[----:B------:R-:W-:Y:S02]  /*5600*/  F2FP.PACK_AB R30, R25, R24 ;  /* 0x00000018191e723e */ /* 0x000fe400000000ff */
[----:B------:R-:W-:Y:S02]  /*5610*/  F2FP.PACK_AB R77, R15, R14 ;  /* 0x0000000e0f4d723e */ /* 0x000fe400000000ff */
[----:B------:R-:W-:Y:S02]  /*5620*/  F2FP.PACK_AB R53, R155, R154 ;  /* 0x0000009a9b35723e */ /* 0x000fe400000000ff */
[----:B------:R-:W-:Y:S02]  /*5630*/  F2FP.PACK_AB R153, R153, R152 ;  /* 0x000000989999723e */ /* 0x000fe400000000ff */
        /* <DEDUP_REMOVED lines=58> */
.L_x_1:
[----:B0-----:R-:W2:Y:S01]  /*59e0*/  LDL.LU R0, [R1+0x1f4] ;  /* 0x0001f40001007983 */ /* 0x001ea20000300800 */
[----:B------:R-:W-:-:S03]  /*59f0*/  IMAD R65, R224, c[0x0][0x198], RZ ;  /* 0x00006600e0417a24 */ /* 0x000fc600078e02ff */
[----:B------:R-:W0:Y:S04]  /*5a00*/  S2R R18, SR_TID.X ;  /* 0x0000000000127919 */ /* 0x000e280000002100 */
[----:B------:R-:W1:Y:S01]  /*5a10*/  S2R R16, SR_TID.X ;  /* 0x0000000000107919 */ /* 0x000e620000002100 */
[C---:B0-----:R-:W-:Y:S02]  /*5a20*/  IMAD.SHL.U32 R2, R18.reuse, 0x4, RZ ;  /* 0x0000000412027824 */ /* 0x041fe400078e00ff */
[----:B------:R-:W-:Y:S01]  /*5a30*/  IMAD.SHL.U32 R3, R18, 0x20, RZ ;  /* 0x0000002012037824 */ /* 0x000fe200078e00ff */
[----:B-1----:R-:W-:Y:S01]  /*5a40*/  LOP3.LUT R17, R16, 0x60, RZ, 0xc0, !PT ;  /* 0x0000006010117812 */ /* 0x002fe200078ec0ff */
[----:B------:R-:W-:Y:S01]  /*5a50*/  IMAD.SHL.U32 R16, R18, 0x400, RZ ;  /* 0x0000040012107824 */ /* 0x000fe200078e00ff */
[----:B------:R-:W-:-:S02]  /*5a60*/  LOP3.LUT R2, R2, 0x70, RZ, 0xc0, !PT ;  /* 0x0000007002027812 */ /* 0x000fc400078ec0ff */
[----:B------:R-:W-:Y:S02]  /*5a70*/  LOP3.LUT R18, R18, 0x7f, RZ, 0xc0, !PT ;  /* 0x0000007f12127812 */ /* 0x000fe400078ec0ff */
[----:B------:R-:W-:-:S05]  /*5a80*/  LOP3.LUT R16, R16, 0x1800, RZ, 0xc0, !PT ;  /* 0x0000180010107812 */ /* 0x000fca00078ec0ff */
[----:B------:R-:W-:Y:S01]  /*5a90*/  IMAD R59, R18, 0x10, R16 ;  /* 0x00000010123b7824 */ /* 0x000fe200078e0210 */
[----:B------:R-:W-:Y:S01]  /*5aa0*/  BAR.SYNC.DEFER_BLOCKING 0x0 ;  /* 0x0000000000007b1d */ /* 0x000fe20000010000 */
[----:B------:R-:W-:-:S03]  /*5ab0*/  IMAD R16, R228, c[0x0][0x194], RZ ;  /* 0x00006500e4107a24 */ /* 0x000fc600078e02ff */
[C---:B------:R-:W-:Y:S02]  /*5ac0*/  LOP3.LUT R64, R59.reuse, 0x20, RZ, 0x3c, !PT ;  /* 0x000000203b407812 */ /* 0x040fe400078e3cff */
[----:B------:R-:W-:Y:S02]  /*5ad0*/  LOP3.LUT R58, R59, 0x40, RZ, 0x3c, !PT ;  /* 0x000000403b3a7812 */ /* 0x000fe400078e3cff */
[----:B--2---:R-:W-:-:S04]  /*5ae0*/  LOP3.LUT R0, R0, 0x1800, RZ, 0xc0, !PT ;  /* 0x0000180000007812 */ /* 0x004fc800078ec0ff */
[----:B------:R-:W-:Y:S01]  /*5af0*/  LOP3.LUT R0, R0, 0x60, R3, 0xf8, !PT ;  /* 0x0000006000007812 */ /* 0x000fe200078ef803 */
[----:B------:R-:W-:Y:S01]  /*5b00*/  IMAD R3, R17, 0x8, R2 ;  /* 0x0000000811037824 */ /* 0x000fe200078e0202 */
[C---:B------:R-:W-:Y:S02]  /*5b10*/  IADD3 R17, R224.reuse, 0x1, RZ ;  /* 0x00000001e0117810 */ /* 0x040fe40007ffe0ff */
[----:B------:R-:W-:Y:S02]  /*5b20*/  IADD3 R2, R224, 0x2, RZ ;  /* 0x00000002e0027810 */ /* 0x000fe40007ffe0ff */
[----:B------:R-:W-:Y:S02]  /*5b30*/  LOP3.LUT R80, R0, R3, RZ, 0x3c, !PT ;  /* 0x0000000300507212 */ /* 0x000fe400078e3cff */
[----:B------:R-:W-:Y:S02]  /*5b40*/  LOP3.LUT R0, R59, 0x60, RZ, 0x3c, !PT ;  /* 0x000000603b007812 */ /* 0x000fe400078e3cff */
[----:B------:R-:W-:Y:S01]  /*5b50*/  ISETP.GE.AND P0, PT, R17, c[0x0][0x17c], PT ;  /* 0x00005f0011007a0c */ /* 0x000fe20003f06270 */
[----:B------:R-:W-:Y:S01]  /*5b60*/  STS.128 [R80], R8 ;  /* 0x0000000850007388 */ /* 0x000fe20000000c00 */
[----:B------:R-:W-:Y:S01]  /*5b70*/  IMAD.MOV.U32 R17, RZ, RZ, c[0x0][0x194] ;  /* 0x00006500ff117624 */ /* 0x000fe200078e00ff */
[----:B------:R-:W-:-:S02]  /*5b80*/  ISETP.GE.AND P5, PT, R2, c[0x0][0x17c], PT ;  /* 0x00005f0002007a0c */ /* 0x000fc40003fa6270 */
[----:B------:R0:W-:Y:S01]  /*5b90*/  STS.128 [R80+0x80], R4 ;  /* 0x0000800450007388 */ /* 0x0001e20000000c00 */
[C---:B------:R-:W-:Y:S01]  /*5ba0*/  IADD3 R2, R224.reuse, 0x5, RZ ;  /* 0x00000005e0027810 */ /* 0x040fe20007ffe0ff */
[----:B------:R-:W-:Y:S01]  /*5bb0*/  IMAD R17, R17, 0x80, R16 ;  /* 0x0000008011117824 */ /* 0x000fe200078e0210 */
[----:B------:R-:W-:Y:S01]  /*5bc0*/  IADD3 R3, R224, 0x4, RZ ;  /* 0x00000004e0037810 */ /* 0x000fe20007ffe0ff */
[----:B------:R-:W-:Y:S01]  /*5bd0*/  STS.128 [R80+0x400], R12 ;  /* 0x0004000c50007388 */ /* 0x000fe20000000c00 */
[----:B------:R-:W-:Y:S02]  /*5be0*/  ISETP.GE.AND P3, PT, R2, c[0x0][0x17c], PT ;  /* 0x00005f0002007a0c */ /* 0x000fe40003f66270 */
[----:B------:R-:W-:Y:S01]  /*5bf0*/  LEA R2, P6, R16, c[0x0][0x170], 0x1 ;  /* 0x00005c0010027a11 */ /* 0x000fe200078c08ff */
[----:B------:R-:W-:Y:S04]  /*5c00*/  STS.128 [R80+0x480], R76 ;  /* 0x0004804c50007388 */ /* 0x000fe80000000c00 */
[----:B------:R-:W-:Y:S01]  /*5c10*/  BAR.SYNC.DEFER_BLOCKING 0x0 ;  /* 0x0000000000007b1d */ /* 0x000fe20000010000 */
[----:B------:R-:W-:-:S02]  /*5c20*/  LEA R56, P2, R17, c[0x0][0x170], 0x1 ;  /* 0x00005c0011387a11 */ /* 0x000fc400078408ff */
[----:B------:R-:W-:Y:S02]  /*5c30*/  ISETP.GE.AND P1, PT, R3, c[0x0][0x17c], PT ;  /* 0x00005f0003007a0c */ /* 0x000fe40003f26270 */
[----:B0-----:R-:W-:Y:S02]  /*5c40*/  IADD3 R4, R224, 0x3, RZ ;  /* 0x00000003e0047810 */ /* 0x001fe40007ffe0ff */
[----:B------:R-:W-:Y:S02]  /*5c50*/  LEA.HI.X.SX32 R3, R16, c[0x0][0x174], 0x1, P6 ;  /* 0x00005d0010037a11 */ /* 0x000fe400030f0eff */
[----:B------:R-:W-:Y:S02]  /*5c60*/  ISETP.GE.AND P4, PT, R4, c[0x0][0x17c], PT ;  /* 0x00005f0004007a0c */ /* 0x000fe40003f86270 */
[----:B------:R-:W-:Y:S01]  /*5c70*/  LEA.HI.X.SX32 R57, R17, c[0x0][0x174], 0x1, P2 ;  /* 0x00005d0011397a11 */ /* 0x000fe200010f0eff */
[----:B------:R-:W-:Y:S01]  /*5c80*/  IMAD.WIDE R66, R65, 0x2, R2 ;  /* 0x0000000241427825 */ /* 0x000fe200078e0202 */
[----:B------:R-:W-:-:S02]  /*5c90*/  ISETP.GE.AND P6, PT, R228, c[0x0][0x178], PT ;  /* 0x00005e00e4007a0c */ /* 0x000fc40003fc6270 */
[C---:B------:R-:W-:Y:S02]  /*5ca0*/  ISETP.GE.AND P2, PT, R224.reuse, c[0x0][0x17c], PT ;  /* 0x00005f00e0007a0c */ /* 0x040fe40003f46270 */
[----:B------:R-:W-:Y:S02]  /*5cb0*/  ISETP.LT.AND P6, PT, R224, c[0x0][0x17c], !P6 ;  /* 0x00005f00e0007a0c */ /* 0x000fe400077c1270 */
[----:B------:R-:W-:Y:S01]  /*5cc0*/  ISETP.LT.AND P2, PT, R244, c[0x0][0x178], !P2 ;  /* 0x00005e00f4007a0c */ /* 0x000fe20005741270 */
[----:B------:R-:W0:Y:S04]  /*5cd0*/  LDS.128 R48, [R59] ;  /* 0x000000003b307984 */ /* 0x000e280000000c00 */
[----:B------:R-:W-:Y:S04]  /*5ce0*/  LDS.128 R44, [R64] ;  /* 0x00000000402c7984 */ /* 0x000fe80000000c00 */
[----:B------:R-:W-:Y:S04]  /*5cf0*/  LDS.128 R32, [R58] ;  /* 0x000000003a207984 */ /* 0x000fe80000000c00 */
[----:B------:R-:W-:Y:S04]  /*5d00*/  LDS.128 R8, [R0] ;  /* 0x0000000000087984 */ /* 0x000fe80000000c00 */
[----:B------:R-:W-:Y:S06]  /*5d10*/  BAR.SYNC.DEFER_BLOCKING 0x0 ;  /* 0x0000000000007b1d */ /* 0x000fec0000010000 */
[----:B------:R-:W-:Y:S04]  /*5d20*/  STS.128 [R80], R108 ;  /* 0x0000006c50007388 */ /* 0x000fe80000000c00 */
[----:B------:R-:W-:Y:S04]  /*5d30*/  STS.128 [R80+0x80], R24 ;  /* 0x0000801850007388 */ /* 0x000fe80000000c00 */
[----:B------:R-:W-:Y:S04]  /*5d40*/  STS.128 [R80+0x400], R164 ;  /* 0x000400a450007388 */ /* 0x000fe80000000c00 */
[----:B------:R-:W-:Y:S04]  /*5d50*/  STS.128 [R80+0x480], R20 ;  /* 0x0004801450007388 */ /* 0x000fe80000000c00 */
[----:B------:R-:W-:Y:S06]  /*5d60*/  BAR.SYNC.DEFER_BLOCKING 0x0 ;  /* 0x0000000000007b1d */ /* 0x000fec0000010000 */
[----:B------:R-:W1:Y:S04]  /*5d70*/  LDS.128 R40, [R59] ;  /* 0x000000003b287984 */ /* 0x000e680000000c00 */
[----:B------:R-:W2:Y:S04]  /*5d80*/  LDS.128 R36, [R64] ;  /* 0x0000000040247984 */ /* 0x000ea80000000c00 */
[----:B------:R-:W3:Y:S04]  /*5d90*/  LDS.128 R12, [R58] ;  /* 0x000000003a0c7984 */ /* 0x000ee80000000c00 */
[----:B------:R-:W4:Y:S04]  /*5da0*/  LDS.128 R4, [R0] ;  /* 0x0000000000047984 */ /* 0x000f280000000c00 */
[----:B------:R-:W-:Y:S06]  /*5db0*/  BAR.SYNC.DEFER_BLOCKING 0x0 ;  /* 0x0000000000007b1d */ /* 0x000fec0000010000 */
[----:B------:R-:W-:Y:S04]  /*5dc0*/  STS.128 [R80], R28 ;  /* 0x0000001c50007388 */ /* 0x000fe80000000c00 */
[----:B------:R-:W-:Y:S04]  /*5dd0*/  STS.128 [R80+0x80], R72 ;  /* 0x0000804850007388 */ /* 0x000fe80000000c00 */
[----:B------:R-:W-:Y:S04]  /*5de0*/  STS.128 [R80+0x400], R124 ;  /* 0x0004007c50007388 */ /* 0x000fe80000000c00 */
[----:B------:R5:W-:Y:S04]  /*5df0*/  STS.128 [R80+0x480], R68 ;  /* 0x0004804450007388 */ /* 0x000be80000000c00 */
[----:B------:R-:W-:Y:S01]  /*5e00*/  BAR.SYNC.DEFER_BLOCKING 0x0 ;  /* 0x0000000000007b1d */ /* 0x000fe20000010000 */
[C---:B-----5:R-:W-:Y:S01]  /*5e10*/  IMAD.WIDE R68, R65.reuse, 0x2, R56 ;  /* 0x0000000241447825 */ /* 0x060fe200078e0238 */
[----:B------:R-:W-:-:S04]  /*5e20*/  IADD3 R65, R65, c[0x0][0x198], RZ ;  /* 0x0000660041417a10 */ /* 0x000fc80007ffe0ff */
[----:B------:R-:W-:Y:S01]  /*5e30*/  IADD3 R71, R65, c[0x0][0x198], RZ ;  /* 0x0000660041477a10 */ /* 0x000fe20007ffe0ff */
[----:B------:R-:W5:Y:S04]  /*5e40*/  LDS.128 R28, [R59] ;  /* 0x000000003b1c7984 */ /* 0x000f680000000c00 */
[----:B------:R-:W-:Y:S04]  /*5e50*/  LDS.128 R24, [R64] ;  /* 0x0000000040187984 */ /* 0x000fe80000000c00 */
[----:B------:R-:W-:Y:S04]  /*5e60*/  LDS.128 R20, [R58] ;  /* 0x000000003a147984 */ /* 0x000fe80000000c00 */
[----:B------:R-:W-:Y:S04]  /*5e70*/  LDS.128 R16, [R0] ;  /* 0x0000000000107984 */ /* 0x000fe80000000c00 */
[----:B------:R-:W-:Y:S06]  /*5e80*/  BAR.SYNC.DEFER_BLOCKING 0x0 ;  /* 0x0000000000007b1d */ /* 0x000fec0000010000 */
[----:B------:R-:W-:Y:S04]  /*5e90*/  STS.128 [R80], R92 ;  /* 0x0000005c50007388 */ /* 0x000fe80000000c00 */
[----:B------:R0:W-:Y:S04]  /*5ea0*/  STS.128 [R80+0x80], R60 ;  /* 0x0000803c50007388 */ /* 0x0001e80000000c00 */
[----:B------:R-:W-:Y:S04]  /*5eb0*/  STS.128 [R80+0x400], R152 ;  /* 0x0004009850007388 */ /* 0x000fe80000000c00 */
[----:B------:R1:W-:Y:S04]  /*5ec0*/  STS.128 [R80+0x480], R52 ;  /* 0x0004803450007388 */ /* 0x0003e80000000c00 */
[----:B------:R-:W-:Y:S01]  /*5ed0*/  BAR.SYNC.DEFER_BLOCKING 0x0 ;  /* 0x0000000000007b1d */ /* 0x000fe20000010000 */
[----:B0-----:R-:W-:-:S04]  /*5ee0*/  IMAD.WIDE R60, R71, 0x2, R2 ;  /* 0x00000002473c7825 */ /* 0x001fc800078e0202 */
[C---:B------:R-:W-:Y:S01]  /*5ef0*/  IMAD.WIDE R62, R71.reuse, 0x2, R56 ;  /* 0x00000002473e7825 */ /* 0x040fe200078e0238 */
[----:B------:R-:W-:-:S03]  /*5f00*/  IADD3 R71, R71, c[0x0][0x198], RZ ;  /* 0x0000660047477a10 */ /* 0x000fc60007ffe0ff */
[----:B-1----:R-:W-:-:S04]  /*5f10*/  IMAD.WIDE R52, R65, 0x2, R2 ;  /* 0x0000000241347825 */ /* 0x002fc800078e0202 */
[----:B------:R-:W-:Y:S01]  /*5f20*/  IMAD.WIDE R54, R65, 0x2, R56 ;  /* 0x0000000241367825 */ /* 0x000fe200078e0238 */
[----:B------:R-:W-:Y:S01]  /*5f30*/  IADD3 R65, R71, c[0x0][0x198], RZ ;  /* 0x0000660047417a10 */ /* 0x000fe20007ffe0ff */
[----:B------:R0:W-:Y:S01]  /*5f40*/  @P6 STG.E.U16 [R66.64], R48 ;  /* 0x0000003042006986 */ /* 0x0001e2000c101504 */
[----:B------:R-:W-:Y:S02]  /*5f50*/  ISETP.LT.AND P6, PT, R228, c[0x0][0x178], !P5 ;  /* 0x00005e00e4007a0c */ /* 0x000fe40006fc1270 */
[----:B------:R-:W-:Y:S01]  /*5f60*/  ISETP.LT.AND P5, PT, R244, c[0x0][0x178], !P5 ;  /* 0x00005e00f4007a0c */ /* 0x000fe20006fa1270 */
[----:B------:R1:W-:Y:S01]  /*5f70*/  @P2 STG.E.U16 [R68.64], R40 ;  /* 0x0000002844002986 */ /* 0x0003e2000c101504 */
[----:B------:R-:W-:Y:S02]  /*5f80*/  ISETP.LT.AND P2, PT, R228, c[0x0][0x178], !P0 ;  /* 0x00005e00e4007a0c */ /* 0x000fe40004741270 */
[----:B------:R-:W-:Y:S02]  /*5f90*/  ISETP.LT.AND P0, PT, R244, c[0x0][0x178], !P0 ;  /* 0x00005e00f4007a0c */ /* 0x000fe40004701270 */
[----:B0-----:R-:W-:-:S02]  /*5fa0*/  PRMT R67, R48, 0x7632, R67 ;  /* 0x0000763230437816 */ /* 0x001fc40000000043 */
[----:B--2---:R-:W-:Y:S02]  /*5fb0*/  PRMT R66, R36, 0x7632, R66 ;  /* 0x0000763224427816 */ /* 0x004fe40000000042 */
[----:B-1----:R-:W-:-:S05]  /*5fc0*/  PRMT R69, R40, 0x7632, R69 ;  /* 0x0000763228457816 */ /* 0x002fca0000000045 */
[----:B------:R0:W-:Y:S01]  /*5fd0*/  @P2 STG.E.U16 [R52.64], R67 ;  /* 0x0000004334002986 */ /* 0x0001e2000c101504 */
[C---:B------:R-:W-:Y:S02]  /*5fe0*/  IADD3 R48, R224.reuse, 0x6, RZ ;  /* 0x00000006e0307810 */ /* 0x040fe40007ffe0ff */
[----:B------:R-:W-:Y:S01]  /*5ff0*/  IADD3 R40, R224, 0x8, RZ ;  /* 0x00000008e0287810 */ /* 0x000fe20007ffe0ff */
[----:B------:R1:W-:Y:S01]  /*6000*/  @P0 STG.E.U16 [R54.64], R69 ;  /* 0x0000004536000986 */ /* 0x0003e2000c101504 */
[----:B------:R-:W-:Y:S02]  /*6010*/  ISETP.GE.AND P2, PT, R48, c[0x0][0x17c], PT ;  /* 0x00005f0030007a0c */ /* 0x000fe40003f46270 */
[----:B------:R-:W-:Y:S01]  /*6020*/  IADD3 R48, R224, 0x7, RZ ;  /* 0x00000007e0307810 */ /* 0x000fe20007ffe0ff */
[----:B------:R2:W-:Y:S01]  /*6030*/  @P6 STG.E.U16 [R60.64], R44 ;  /* 0x0000002c3c006986 */ /* 0x0005e2000c101504 */
[----:B------:R-:W-:Y:S02]  /*6040*/  ISETP.LT.AND P6, PT, R228, c[0x0][0x178], !P4 ;  /* 0x00005e00e4007a0c */ /* 0x000fe400067c1270 */
[----:B------:R-:W-:Y:S01]  /*6050*/  ISETP.LT.AND P4, PT, R244, c[0x0][0x178], !P4 ;  /* 0x00005e00f4007a0c */ /* 0x000fe20006781270 */
[----:B------:R3:W-:Y:S01]  /*6060*/  @P5 STG.E.U16 [R62.64], R36 ;  /* 0x000000243e005986 */ /* 0x0007e2000c101504 */
[----:B------:R-:W-:Y:S01]  /*6070*/  ISETP.LT.AND P5, PT, R228, c[0x0][0x178], !P1 ;  /* 0x00005e00e4007a0c */ /* 0x000fe20004fa1270 */
[----:B0-----:R-:W-:Y:S01]  /*6080*/  IMAD.WIDE R52, R71, 0x2, R2 ;  /* 0x0000000247347825 */ /* 0x001fe200078e0202 */
[----:B------:R-:W-:-:S02]  /*6090*/  ISETP.LT.AND P1, PT, R244, c[0x0][0x178], !P1 ;  /* 0x00005e00f4007a0c */ /* 0x000fc40004f21270 */
[----:B------:R-:W-:Y:S01]  /*60a0*/  ISETP.GE.AND P0, PT, R48, c[0x0][0x17c], PT ;  /* 0x00005f0030007a0c */ /* 0x000fe20003f06270 */
[----:B-1----:R-:W-:-:S04]  /*60b0*/  IMAD.WIDE R54, R71, 0x2, R56 ;  /* 0x0000000247367825 */ /* 0x002fc800078e0238 */
[----:B--2---:R-:W-:Y:S01]  /*60c0*/  IMAD.WIDE R60, R65, 0x2, R2 ;  /* 0x00000002413c7825 */ /* 0x004fe200078e0202 */
[----:B---3--:R-:W-:Y:S02]  /*60d0*/  PRMT R63, R44, 0x7632, R63 ;  /* 0x000076322c3f7816 */ /* 0x008fe4000000003f */
[----:B------:R-:W-:Y:S02]  /*60e0*/  PRMT R44, R12, 0x7632, R44 ;  /* 0x000076320c2c7816 */ /* 0x000fe4000000002c */
[----:B------:R-:W-:Y:S01]  /*60f0*/  IADD3 R36, R224, 0x9, RZ ;  /* 0x00000009e0247810 */ /* 0x000fe20007ffe0ff */
[----:B------:R0:W-:Y:S01]  /*6100*/  @P6 STG.E.U16 [R52.64], R63 ;  /* 0x0000003f34006986 */ /* 0x0001e2000c101504 */
[----:B------:R-:W-:Y:S02]  /*6110*/  ISETP.GE.AND P6, PT, R40, c[0x0][0x17c], PT ;  /* 0x00005f0028007a0c */ /* 0x000fe40003fc6270 */
[----:B------:R-:W-:Y:S01]  /*6120*/  PRMT R40, R32, 0x7632, R40 ;  /* 0x0000763220287816 */ /* 0x000fe20000000028 */
[----:B------:R-:W-:Y:S01]  /*6130*/  @P4 STG.E.U16 [R54.64], R66 ;  /* 0x0000004236004986 */ /* 0x000fe2000c101504 */
[----:B------:R-:W-:-:S02]  /*6140*/  ISETP.GE.AND P4, PT, R36, c[0x0][0x17c], PT ;  /* 0x00005f0024007a0c */ /* 0x000fc40003f86270 */
[----:B------:R-:W-:Y:S01]  /*6150*/  IADD3 R36, R224, 0xa, RZ ;  /* 0x0000000ae0247810 */ /* 0x000fe20007ffe0ff */
[----:B------:R1:W-:Y:S01]  /*6160*/  @P5 STG.E.U16 [R60.64], R32 ;  /* 0x000000203c005986 */ /* 0x0003e2000c101504 */
[----:B------:R-:W-:Y:S02]  /*6170*/  ISETP.LT.AND P5, PT, R228, c[0x0][0x178], !P3 ;  /* 0x00005e00e4007a0c */ /* 0x000fe40005fa1270 */
[----:B------:R-:W-:Y:S01]  /*6180*/  ISETP.LT.AND P3, PT, R244, c[0x0][0x178], !P3 ;  /* 0x00005e00f4007a0c */ /* 0x000fe20005f61270 */
[C---:B0-----:R-:W-:Y:S01]  /*6190*/  IMAD.WIDE R62, R65.reuse, 0x2, R56 ;  /* 0x00000002413e7825 */ /* 0x041fe200078e0238 */
[----:B------:R-:W-:-:S04]  /*61a0*/  IADD3 R65, R65, c[0x0][0x198], RZ ;  /* 0x0000660041417a10 */ /* 0x000fc80007ffe0ff */
[----:B------:R0:W-:Y:S01]  /*61b0*/  @P1 STG.E.U16 [R62.64], R12 ;  /* 0x0000000c3e001986 */ /* 0x0001e2000c101504 */
[----:B------:R-:W-:Y:S01]  /*61c0*/  ISETP.LT.AND P1, PT, R228, c[0x0][0x178], !P2 ;  /* 0x00005e00e4007a0c */ /* 0x000fe20005721270 */
[C---:B------:R-:W-:Y:S01]  /*61d0*/  IMAD.WIDE R52, R65.reuse, 0x2, R2 ;  /* 0x0000000241347825 */ /* 0x040fe200078e0202 */
[----:B------:R-:W-:Y:S02]  /*61e0*/  ISETP.LT.AND P2, PT, R244, c[0x0][0x178], !P2 ;  /* 0x00005e00f4007a0c */ /* 0x000fe40005741270 */
[----:B-1----:R-:W-:Y:S01]  /*61f0*/  PRMT R32, R8, 0x7632, R32 ;  /* 0x0000763208207816 */ /* 0x002fe20000000020 */
[C---:B------:R-:W-:Y:S01]  /*6200*/  IMAD.WIDE R54, R65.reuse, 0x2, R56 ;  /* 0x0000000241367825 */ /* 0x040fe200078e0238 */
[----:B------:R-:W-:Y:S01]  /*6210*/  IADD3 R65, R65, c[0x0][0x198], RZ ;  /* 0x0000660041417a10 */ /* 0x000fe20007ffe0ff */
[----:B------:R1:W-:Y:S01]  /*6220*/  @P5 STG.E.U16 [R52.64], R40 ;  /* 0x0000002834005986 */ /* 0x0003e2000c101504 */
[----:B------:R-:W-:Y:S02]  /*6230*/  ISETP.GE.AND P5, PT, R36, c[0x0][0x17c], PT ;  /* 0x00005f0024007a0c */ /* 0x000fe40003fa6270 */
[----:B----4-:R-:W-:Y:S01]  /*6240*/  PRMT R36, R4, 0x7632, R36 ;  /* 0x0000763204247816 */ /* 0x010fe20000000024 */
[----:B------:R-:W-:Y:S01]  /*6250*/  IMAD.WIDE R60, R65, 0x2, R2 ;  /* 0x00000002413c7825 */ /* 0x000fe200078e0202 */
[----:B------:R2:W-:Y:S01]  /*6260*/  @P3 STG.E.U16 [R54.64], R44 ;  /* 0x0000002c36003986 */ /* 0x0005e2000c101504 */
[----:B------:R-:W-:-:S02]  /*6270*/  ISETP.LT.AND P3, PT, R228, c[0x0][0x178], !P0 ;  /* 0x00005e00e4007a0c */ /* 0x000fc40004761270 */
[C---:B0-----:R-:W-:Y:S01]  /*6280*/  IMAD.WIDE R62, R65.reuse, 0x2, R56 ;  /* 0x00000002413e7825 */ /* 0x041fe200078e0238 */
[----:B------:R-:W-:Y:S01]  /*6290*/  IADD3 R65, R65, c[0x0][0x198], RZ ;  /* 0x0000660041417a10 */ /* 0x000fe20007ffe0ff */
[----:B------:R0:W-:Y:S01]  /*62a0*/  @P1 STG.E.U16 [R60.64], R8 ;  /* 0x000000083c001986 */ /* 0x0001e2000c101504 */
[----:B------:R-:W-:Y:S02]  /*62b0*/  ISETP.LT.AND P0, PT, R244, c[0x0][0x178], !P0 ;  /* 0x00005e00f4007a0c */ /* 0x000fe40004701270 */
[----:B------:R-:W-:Y:S01]  /*62c0*/  IADD3 R12, R224, 0xb, RZ ;  /* 0x0000000be00c7810 */ /* 0x000fe20007ffe0ff */
[----:B------:R3:W-:Y:S01]  /*62d0*/  @P2 STG.E.U16 [R62.64], R4 ;  /* 0x000000043e002986 */ /* 0x0007e2000c101504 */
[----:B------:R-:W-:Y:S01]  /*62e0*/  ISETP.LT.AND P2, PT, R228, c[0x0][0x178], !P6 ;  /* 0x00005e00e4007a0c */ /* 0x000fe20007741270 */
[C---:B-1----:R-:W-:Y:S01]  /*62f0*/  IMAD.WIDE R52, R65.reuse, 0x2, R2 ;  /* 0x0000000241347825 */ /* 0x042fe200078e0202 */
[----:B------:R-:W-:Y:S02]  /*6300*/  ISETP.LT.AND P6, PT, R244, c[0x0][0x178], !P6 ;  /* 0x00005e00f4007a0c */ /* 0x000fe400077c1270 */
[----:B------:R-:W-:Y:S01]  /*6310*/  ISETP.GE.AND P1, PT, R12, c[0x0][0x17c], PT ;  /* 0x00005f000c007a0c */ /* 0x000fe20003f26270 */
[C---:B--2---:R-:W-:Y:S01]  /*6320*/  IMAD.WIDE R54, R65.reuse, 0x2, R56 ;  /* 0x0000000241367825 */ /* 0x044fe200078e0238 */
[----:B------:R-:W-:Y:S01]  /*6330*/  IADD3 R65, R65, c[0x0][0x198], RZ ;  /* 0x0000660041417a10 */ /* 0x000fe20007ffe0ff */
[----:B------:R1:W-:Y:S01]  /*6340*/  @P3 STG.E.U16 [R52.64], R32 ;  /* 0x0000002034003986 */ /* 0x0003e2000c101504 */
[----:B------:R-:W-:-:S02]  /*6350*/  IADD3 R12, R224, 0xc, RZ ;  /* 0x0000000ce00c7810 */ /* 0x000fc40007ffe0ff */
[C---:B------:R-:W-:Y:S01]  /*6360*/  IADD3 R67, R65.reuse, c[0x0][0x198], RZ ;  /* 0x0000660041437a10 */ /* 0x040fe20007ffe0ff */
[C---:B0-----:R-:W-:Y:S01]  /*6370*/  IMAD.WIDE R60, R65.reuse, 0x2, R2 ;  /* 0x00000002413c7825 */ /* 0x041fe200078e0202 */
[----:B------:R0:W-:Y:S01]  /*6380*/  @P0 STG.E.U16 [R54.64], R36 ;  /* 0x0000002436000986 */ /* 0x0001e2000c101504 */
[----:B------:R-:W-:Y:S02]  /*6390*/  ISETP.LT.AND P0, PT, R228, c[0x0][0x178], !P4 ;  /* 0x00005e00e4007a0c */ /* 0x000fe40006701270 */
[----:B---3--:R-:W-:Y:S01]  /*63a0*/  IMAD.WIDE R62, R65, 0x2, R56 ;  /* 0x00000002413e7825 */ /* 0x008fe200078e0238 */
[----:B------:R2:W-:Y:S01]  /*63b0*/  @P2 STG.E.U16 [R60.64], R49 ;  /* 0x000000313c002986 */ /* 0x0005e2000c101504 */
[----:B------:R-:W-:Y:S02]  /*63c0*/  ISETP.LT.AND P4, PT, R244, c[0x0][0x178], !P4 ;  /* 0x00005e00f4007a0c */ /* 0x000fe40006781270 */
[C---:B------:R-:W-:Y:S01]  /*63d0*/  IADD3 R65, R67.reuse, c[0x0][0x198], RZ ;  /* 0x0000660043417a10 */ /* 0x040fe20007ffe0ff */
[----:B------:R3:W-:Y:S01]  /*63e0*/  @P6 STG.E.U16 [R62.64], R41 ;  /* 0x000000293e006986 */ /* 0x0007e2000c101504 */
[----:B------:R-:W-:Y:S01]  /*63f0*/  ISETP.LT.AND P6, PT, R228, c[0x0][0x178], !P5 ;  /* 0x00005e00e4007a0c */ /* 0x000fe20006fc1270 */
[----:B-1----:R-:W-:Y:S01]  /*6400*/  IMAD.WIDE R52, R67, 0x2, R2 ;  /* 0x0000000243347825 */ /* 0x002fe200078e0202 */
[----:B------:R-:W-:-:S02]  /*6410*/  ISETP.LT.AND P5, PT, R244, c[0x0][0x178], !P5 ;  /* 0x00005e00f4007a0c */ /* 0x000fc40006fa1270 */
[----:B------:R-:W-:Y:S01]  /*6420*/  ISETP.GE.AND P3, PT, R12, c[0x0][0x17c], PT ;  /* 0x00005f000c007a0c */ /* 0x000fe20003f66270 */
[----:B0-----:R-:W-:Y:S01]  /*6430*/  IMAD.WIDE R54, R65, 0x2, R2 ;  /* 0x0000000241367825 */ /* 0x001fe200078e0202 */
[----:B------:R-:W-:Y:S02]  /*6440*/  PRMT R12, R49, 0x7632, R12 ;  /* 0x00007632310c7816 */ /* 0x000fe4000000000c */
[----:B------:R-:W-:Y:S01]  /*6450*/  PRMT R32, R41, 0x7632, R32 ;  /* 0x0000763229207816 */ /* 0x000fe20000000020 */
[--C-:B--2---:R-:W-:Y:S01]  /*6460*/  IMAD.WIDE R48, R67, 0x2, R56.reuse ;  /* 0x0000000243307825 */ /* 0x104fe200078e0238 */
[C---:B------:R-:W-:Y:S01]  /*6470*/  IADD3 R8, R224.reuse, 0xe, RZ ;  /* 0x0000000ee0087810 */ /* 0x040fe20007ffe0ff */
[----:B------:R0:W-:Y:S01]  /*6480*/  @P0 STG.E.U16 [R52.64], R12 ;  /* 0x0000000c34000986 */ /* 0x0001e2000c101504 */
[----:B------:R-:W-:Y:S01]  /*6490*/  IADD3 R4, R224, 0xd, RZ ;  /* 0x0000000de0047810 */ /* 0x000fe20007ffe0ff */
[C---:B------:R-:W-:Y:S01]  /*64a0*/  IMAD.WIDE R60, R65.reuse, 0x2, R56 ;  /* 0x00000002413c7825 */ /* 0x040fe200078e0238 */
[----:B------:R-:W-:Y:S01]  /*64b0*/  IADD3 R65, R65, c[0x0][0x198], RZ ;  /* 0x0000660041417a10 */ /* 0x000fe20007ffe0ff */
[----:B------:R-:W-:Y:S01]  /*64c0*/  @P4 STG.E.U16 [R48.64], R32 ;  /* 0x0000002030004986 */ /* 0x000fe2000c101504 */
[----:B------:R-:W-:-:S02]  /*64d0*/  ISETP.GE.AND P0, PT, R8, c[0x0][0x17c], PT ;  /* 0x00005f0008007a0c */ /* 0x000fc40003f06270 */
[----:B------:R-:W-:Y:S01]  /*64e0*/  PRMT R8, R45, 0x7632, R8 ;  /* 0x000076322d087816 */ /* 0x000fe20000000008 */
[----:B------:R1:W-:Y:S01]  /*64f0*/  @P6 STG.E.U16 [R54.64], R45 ;  /* 0x0000002d36006986 */ /* 0x0003e2000c101504 */
[----:B------:R-:W-:Y:S01]  /*6500*/  ISETP.LT.AND P6, PT, R228, c[0x0][0x178], !P1 ;  /* 0x00005e00e4007a0c */ /* 0x000fe20004fc1270 */
[C---:B---3--:R-:W-:Y:S01]  /*6510*/  IMAD.WIDE R40, R65.reuse, 0x2, R2 ;  /* 0x0000000241287825 */ /* 0x048fe200078e0202 */
[----:B------:R-:W-:Y:S01]  /*6520*/  ISETP.LT.AND P1, PT, R244, c[0x0][0x178], !P1 ;  /* 0x00005e00f4007a0c */ /* 0x000fe20004f21270 */
[----:B------:R2:W-:Y:S01]  /*6530*/  @P5 STG.E.U16 [R60.64], R37 ;  /* 0x000000253c005986 */ /* 0x0005e2000c101504 */
[----:B------:R-:W-:Y:S02]  /*6540*/  ISETP.LT.AND P5, PT, R228, c[0x0][0x178], !P3 ;  /* 0x00005e00e4007a0c */ /* 0x000fe40005fa1270 */
[----:B------:R-:W-:Y:S02]  /*6550*/  ISETP.LT.AND P3, PT, R244, c[0x0][0x178], !P3 ;  /* 0x00005e00f4007a0c */ /* 0x000fe40005f61270 */
[----:B0-----:R-:W-:-:S02]  /*6560*/  IADD3 R53, R65, c[0x0][0x198], RZ ;  /* 0x0000660041357a10 */ /* 0x001fc40007ffe0ff */
[----:B------:R-:W-:Y:S02]  /*6570*/  PRMT R12, R37, 0x7632, R12 ;  /* 0x00007632250c7816 */ /* 0x000fe4000000000c */
[----:B------:R-:W-:Y:S01]  /*6580*/  ISETP.GE.AND P2, PT, R4, c[0x0][0x17c], PT ;  /* 0x00005f0004007a0c */ /* 0x000fe20003f46270 */
[----:B-1----:R-:W-:Y:S01]  /*6590*/  IMAD.WIDE R44, R53, 0x2, R2 ;  /* 0x00000002352c7825 */ /* 0x002fe200078e0202 */
[----:B------:R0:W-:Y:S01]  /*65a0*/  @P6 STG.E.U16 [R40.64], R8 ;  /* 0x0000000828006986 */ /* 0x0001e2000c101504 */
[----:B------:R-:W-:Y:S02]  /*65b0*/  IADD3 R4, R224, 0xf, RZ ;  /* 0x0000000fe0047810 */ /* 0x000fe40007ffe0ff */
[--C-:B--2---:R-:W-:Y:S02]  /*65c0*/  IMAD.WIDE R36, R65, 0x2, R56.reuse ;  /* 0x0000000241247825 */ /* 0x104fe400078e0238 */
[----:B------:R-:W-:Y:S02]  /*65d0*/  ISETP.GE.AND P4, PT, R4, c[0x0][0x17c], PT ;  /* 0x00005f0004007a0c */ /* 0x000fe40003f86270 */
[C---:B------:R-:W-:Y:S01]  /*65e0*/  IMAD.WIDE R48, R53.reuse, 0x2, R56 ;  /* 0x0000000235307825 */ /* 0x040fe200078e0238 */
[----:B------:R-:W-:Y:S01]  /*65f0*/  @P1 STG.E.U16 [R36.64], R12 ;  /* 0x0000000c24001986 */ /* 0x000fe2000c101504 */
[----:B------:R-:W-:-:S02]  /*6600*/  IADD3 R53, R53, c[0x0][0x198], RZ ;  /* 0x0000660035357a10 */ /* 0x000fc40007ffe0ff */
[----:B------:R-:W-:Y:S01]  /*6610*/  IADD3 R4, R224, 0x10, RZ ;  /* 0x00000010e0047810 */ /* 0x000fe20007ffe0ff */
[----:B------:R1:W-:Y:S01]  /*6620*/  @P5 STG.E.U16 [R44.64], R33 ;  /* 0x000000212c005986 */ /* 0x0003e2000c101504 */
[----:B0-----:R-:W-:Y:S02]  /*6630*/  PRMT R41, R33, 0x7632, R41 ;  /* 0x0000763221297816 */ /* 0x001fe40000000029 */
[C---:B------:R-:W-:Y:S01]  /*6640*/  ISETP.LT.AND P5, PT, R228.reuse, c[0x0][0x178], !P0 ;  /* 0x00005e00e4007a0c */ /* 0x040fe200047a1270 */
[----:B------:R0:W-:Y:S01]  /*6650*/  @P3 STG.E.U16 [R48.64], R13 ;  /* 0x0000000d30003986 */ /* 0x0001e2000c101504 */
[----:B------:R-:W-:Y:S02]  /*6660*/  ISETP.LT.AND P3, PT, R228, c[0x0][0x178], !P2 ;  /* 0x00005e00e4007a0c */ /* 0x000fe40005761270 */
[C---:B------:R-:W-:Y:S02]  /*6670*/  ISETP.LT.AND P2, PT, R244.reuse, c[0x0][0x178], !P2 ;  /* 0x00005e00f4007a0c */ /* 0x040fe40005741270 */
[----:B------:R-:W-:-:S02]  /*6680*/  ISETP.LT.AND P0, PT, R244, c[0x0][0x178], !P0 ;  /* 0x00005e00f4007a0c */ /* 0x000fc40004701270 */
[C---:B------:R-:W-:Y:S01]  /*6690*/  IADD3 R55, R53.reuse, c[0x0][0x198], RZ ;  /* 0x0000660035377a10 */ /* 0x040fe20007ffe0ff */
[----:B-1----:R-:W-:Y:S01]  /*66a0*/  IMAD.WIDE R32, R53, 0x2, R2 ;  /* 0x0000000235207825 */ /* 0x002fe200078e0202 */
[----:B------:R-:W-:Y:S02]  /*66b0*/  PRMT R45, R13, 0x7632, R45 ;  /* 0x000076320d2d7816 */ /* 0x000fe4000000002d */
[----:B------:R-:W-:Y:S01]  /*66c0*/  ISETP.GE.AND P6, PT, R4, c[0x0][0x17c], PT ;  /* 0x00005f0004007a0c */ /* 0x000fe20003fc6270 */
[----:B0-----:R-:W-:Y:S01]  /*66d0*/  IMAD.WIDE R12, R53, 0x2, R56 ;  /* 0x00000002350c7825 */ /* 0x001fe200078e0238 */
[C---:B------:R-:W-:Y:S01]  /*66e0*/  IADD3 R4, R224.reuse, 0x12, RZ ;  /* 0x00000012e0047810 */ /* 0x040fe20007ffe0ff */
[----:B------:R0:W-:Y:S01]  /*66f0*/  @P3 STG.E.U16 [R32.64], R41 ;  /* 0x0000002920003986 */ /* 0x0001e2000c101504 */
[----:B------:R-:W-:Y:S01]  /*6700*/  IADD3 R8, R224, 0x11, RZ ;  /* 0x00000011e0087810 */ /* 0x000fe20007ffe0ff */
[----:B------:R-:W-:Y:S01]  /*6710*/  IMAD.WIDE R36, R55, 0x2, R2 ;  /* 0x0000000237247825 */ /* 0x000fe200078e0202 */
[----:B------:R-:W-:Y:S01]  /*6720*/  ISETP.GE.AND P3, PT, R4, c[0x0][0x17c], PT ;  /* 0x00005f0004007a0c */ /* 0x000fe20003f66270 */
[----:B------:R1:W-:Y:S01]  /*6730*/  @P2 STG.E.U16 [R12.64], R45 ;  /* 0x0000002d0c002986 */ /* 0x0003e2000c101504 */
[----:B------:R-:W-:-:S02]  /*6740*/  ISETP.LT.AND P2, PT, R228, c[0x0][0x178], !P4 ;  /* 0x00005e00e4007a0c */ /* 0x000fc40006741270 */
[----:B------:R-:W-:Y:S01]  /*6750*/  ISETP.LT.AND P4, PT, R244, c[0x0][0x178], !P4 ;  /* 0x00005e00f4007a0c */ /* 0x000fe20006781270 */
[----:B------:R2:W-:Y:S01]  /*6760*/  @P5 STG.E.U16 [R36.64], R9 ;  /* 0x0000000924005986 */ /* 0x0005e2000c101504 */
[----:B------:R-:W-:Y:S02]  /*6770*/  IADD3 R4, R224, 0x13, RZ ;  /* 0x00000013e0047810 */ /* 0x000fe40007ffe0ff */
[----:B------:R-:W-:Y:S01]  /*6780*/  ISETP.GE.AND P1, PT, R8, c[0x0][0x17c], PT ;  /* 0x00005f0008007a0c */ /* 0x000fe20003f26270 */
[C---:B0-----:R-:W-:Y:S01]  /*6790*/  IMAD.WIDE R40, R55.reuse, 0x2, R56 ;  /* 0x0000000237287825 */ /* 0x041fe200078e0238 */
[----:B------:R-:W-:Y:S02]  /*67a0*/  IADD3 R55, R55, c[0x0][0x198], RZ ;  /* 0x0000660037377a10 */ /* 0x000fe40007ffe0ff */
[----:B------:R-:W-:Y:S02]  /*67b0*/  PRMT R33, R9, 0x7632, R33 ;  /* 0x0000763209217816 */ /* 0x000fe40000000021 */
[----:B------:R0:W-:Y:S01]  /*67c0*/  @P0 STG.E.U16 [R40.64], R5 ;  /* 0x0000000528000986 */ /* 0x0001e2000c101504 */
[----:B------:R-:W-:Y:S01]  /*67d0*/  ISETP.LT.AND P0, PT, R228, c[0x0][0x178], !P6 ;  /* 0x00005e00e4007a0c */ /* 0x000fe20007701270 */
[----:B-1----:R-:W-:Y:S01]  /*67e0*/  IMAD.WIDE R12, R55, 0x2, R2 ;  /* 0x00000002370c7825 */ /* 0x002fe200078e0202 */
[----:B------:R-:W-:-:S02]  /*67f0*/  ISETP.LT.AND P6, PT, R244, c[0x0][0x178], !P6 ;  /* 0x00005e00f4007a0c */ /* 0x000fc400077c1270 */
[----:B------:R-:W-:Y:S01]  /*6800*/  ISETP.GE.AND P5, PT, R4, c[0x0][0x17c], PT ;  /* 0x00005f0004007a0c */ /* 0x000fe20003fa6270 */
[----:B--2---:R-:W-:Y:S01]  /*6810*/  IMAD.WIDE R8, R55, 0x2, R56 ;  /* 0x0000000237087825 */ /* 0x004fe200078e0238 */
[----:B------:R-:W-:Y:S01]  /*6820*/  PRMT R37, R5, 0x7632, R37 ;  /* 0x0000763205257816 */ /* 0x000fe20000000025 */
[----:B------:R1:W-:Y:S01]  /*6830*/  @P2 STG.E.U16 [R12.64], R33 ;  /* 0x000000210c002986 */ /* 0x0003e2000c101504 */
[----:B------:R-:W-:Y:S02]  /*6840*/  IADD3 R4, R224, 0x14, RZ ;  /* 0x00000014e0047810 */ /* 0x000fe40007ffe0ff */
[----:B------:R-:W-:Y:S01]  /*6850*/  IADD3 R55, R55, c[0x0][0x198], RZ ;  /* 0x0000660037377a10 */ /* 0x000fe20007ffe0ff */
[----:B------:R2:W-:Y:S01]  /*6860*/  @P4 STG.E.U16 [R8.64], R37 ;  /* 0x0000002508004986 */ /* 0x0005e2000c101504 */
[----:B------:R-:W-:Y:S02]  /*6870*/  ISETP.GE.AND P2, PT, R4, c[0x0][0x17c], PT ;  /* 0x00005f0004007a0c */ /* 0x000fe40003f46270 */
[----:B------:R-:W-:Y:S01]  /*6880*/  ISETP.LT.AND P4, PT, R228, c[0x0][0x178], !P1 ;  /* 0x00005e00e4007a0c */ /* 0x000fe20004f81270 */
[----:B0-----:R-:W-:Y:S01]  /*6890*/  IMAD.WIDE R4, R55, 0x2, R2 ;  /* 0x0000000237047825 */ /* 0x001fe200078e0202 */
[----:B------:R-:W-:-:S02]  /*68a0*/  ISETP.LT.AND P1, PT, R244, c[0x0][0x178], !P1 ;  /* 0x00005e00f4007a0c */ /* 0x000fc40004f21270 */
[----:B------:R-:W-:Y:S01]  /*68b0*/  IADD3 R36, R224, 0x15, RZ ;  /* 0x00000015e0247810 */ /* 0x000fe20007ffe0ff */
[C---:B-1----:R-:W-:Y:S01]  /*68c0*/  IMAD.WIDE R32, R55.reuse, 0x2, R56 ;  /* 0x0000000237207825 */ /* 0x042fe200078e0238 */
[----:B------:R-:W-:Y:S01]  /*68d0*/  IADD3 R55, R55, c[0x0][0x198], RZ ;  /* 0x0000660037377a10 */ /* 0x000fe20007ffe0ff */
[----:B------:R0:W-:Y:S01]  /*68e0*/  @P0 STG.E.U16 [R4.64], R50 ;  /* 0x0000003204000986 */ /* 0x0001e2000c101504 */
[----:B------:R-:W-:Y:S02]  /*68f0*/  ISETP.GE.AND P0, PT, R36, c[0x0][0x17c], PT ;  /* 0x00005f0024007a0c */ /* 0x000fe40003f06270 */
[----:B------:R-:W-:Y:S01]  /*6900*/  IADD3 R36, R224, 0x16, RZ ;  /* 0x00000016e0247810 */ /* 0x000fe20007ffe0ff */
[----:B------:R1:W-:Y:S01]  /*6910*/  @P6 STG.E.U16 [R32.64], R42 ;  /* 0x0000002a20006986 */ /* 0x0003e2000c101504 */
[----:B------:R-:W-:Y:S01]  /*6920*/  ISETP.LT.AND P6, PT, R228, c[0x0][0x178], !P3 ;  /* 0x00005e00e4007a0c */ /* 0x000fe20005fc1270 */
[----:B--2---:R-:W-:Y:S01]  /*6930*/  IMAD.WIDE R8, R55, 0x2, R2 ;  /* 0x0000000237087825 */ /* 0x004fe200078e0202 */
[----:B------:R-:W-:-:S02]  /*6940*/  ISETP.LT.AND P3, PT, R244, c[0x0][0x178], !P3 ;  /* 0x00005e00f4007a0c */ /* 0x000fc40005f61270 */
[----:B------:R-:W-:Y:S01]  /*6950*/  IADD3 R41, R224, 0x18, RZ ;  /* 0x00000018e0297810 */ /* 0x000fe20007ffe0ff */
[C---:B------:R-:W-:Y:S01]  /*6960*/  IMAD.WIDE R12, R55.reuse, 0x2, R56 ;  /* 0x00000002370c7825 */ /* 0x040fe200078e0238 */
[----:B------:R-:W-:Y:S02]  /*6970*/  IADD3 R55, R55, c[0x0][0x198], RZ ;  /* 0x0000660037377a10 */ /* 0x000fe40007ffe0ff */
[----:B0-----:R-:W-:Y:S02]  /*6980*/  PRMT R5, R50, 0x7632, R5 ;  /* 0x0000763232057816 */ /* 0x001fe40000000005 */
[----:B------:R-:W-:Y:S02]  /*6990*/  IADD3 R37, R55, c[0x0][0x198], RZ ;  /* 0x0000660037257a10 */ /* 0x000fe40007ffe0ff */
[----:B-1----:R-:W-:Y:S01]  /*69a0*/  PRMT R33, R42, 0x7632, R33 ;  /* 0x000076322a217816 */ /* 0x002fe20000000021 */
[----:B------:R0:W-:Y:S01]  /*69b0*/  @P4 STG.E.U16 [R8.64], R5 ;  /* 0x0000000508004986 */ /* 0x0001e2000c101504 */
[----:B------:R-:W-:-:S02]  /*69c0*/  ISETP.LT.AND P4, PT, R228, c[0x0][0x178], !P5 ;  /* 0x00005e00e4007a0c */ /* 0x000fc40006f81270 */
[----:B------:R-:W-:Y:S01]  /*69d0*/  ISETP.LT.AND P5, PT, R244, c[0x0][0x178], !P5 ;  /* 0x00005e00f4007a0c */ /* 0x000fe20006fa1270 */
[----:B------:R1:W-:Y:S01]  /*69e0*/  @P1 STG.E.U16 [R12.64], R33 ;  /* 0x000000210c001986 */ /* 0x0003e2000c101504 */
[----:B------:R-:W-:Y:S02]  /*69f0*/  ISETP.GE.AND P1, PT, R36, c[0x0][0x17c], PT ;  /* 0x00005f0024007a0c */ /* 0x000fe40003f26270 */
[----:B------:R-:W-:Y:S02]  /*6a00*/  IADD3 R45, R37, c[0x0][0x198], RZ ;  /* 0x00006600252d7a10 */ /* 0x000fe40007ffe0ff */
[C---:B------:R-:W-:Y:S02]  /*6a10*/  IADD3 R36, R224.reuse, 0x17, RZ ;  /* 0x00000017e0247810 */ /* 0x040fe40007ffe0ff */
[----:B------:R-:W-:Y:S01]  /*6a20*/  IADD3 R40, R224, 0x19, RZ ;  /* 0x00000019e0287810 */ /* 0x000fe20007ffe0ff */
[----:B0-----:R-:W-:Y:S01]  /*6a30*/  IMAD.WIDE R4, R55, 0x2, R2 ;  /* 0x0000000237047825 */ /* 0x001fe200078e0202 */
[----:B------:R-:W-:-:S02]  /*6a40*/  PRMT R42, R15, 0x7632, R42 ;  /* 0x000076320f2a7816 */ /* 0x000fc4000000002a */
[----:B-----5:R-:W-:Y:S01]  /*6a50*/  PRMT R44, R28, 0x7632, R44 ;  /* 0x000076321c2c7816 */ /* 0x020fe2000000002c */
[----:B-1----:R-:W-:Y:S01]  /*6a60*/  IMAD.WIDE R32, R55, 0x2, R56 ;  /* 0x0000000237207825 */ /* 0x002fe200078e0238 */
[----:B------:R0:W-:Y:S01]  /*6a70*/  @P6 STG.E.U16 [R4.64], R46 ;  /* 0x0000002e04006986 */ /* 0x0001e2000c101504 */
[----:B------:R-:W-:Y:S02]  /*6a80*/  ISETP.GE.AND P6, PT, R36, c[0x0][0x17c], PT ;  /* 0x00005f0024007a0c */ /* 0x000fe40003fc6270 */
[--C-:B------:R-:W-:Y:S01]  /*6a90*/  IMAD.WIDE R8, R37, 0x2, R2.reuse ;  /* 0x0000000225087825 */ /* 0x100fe200078e0202 */
[----:B------:R1:W-:Y:S01]  /*6aa0*/  @P3 STG.E.U16 [R32.64], R38 ;  /* 0x0000002620003986 */ /* 0x0003e2000c101504 */
[----:B------:R-:W-:Y:S02]  /*6ab0*/  ISETP.LT.AND P3, PT, R228, c[0x0][0x178], !P2 ;  /* 0x00005e00e4007a0c */ /* 0x000fe40005761270 */
[----:B------:R-:W-:Y:S01]  /*6ac0*/  ISETP.LT.AND P2, PT, R244, c[0x0][0x178], !P2 ;  /* 0x00005e00f4007a0c */ /* 0x000fe20005741270 */
[----:B------:R-:W-:Y:S01]  /*6ad0*/  IMAD.WIDE R12, R45, 0x2, R2 ;  /* 0x000000022d0c7825 */ /* 0x000fe200078e0202 */
[----:B0-----:R-:W-:-:S02]  /*6ae0*/  PRMT R5, R46, 0x7632, R5 ;  /* 0x000076322e057816 */ /* 0x001fc40000000005 */
[----:B-1----:R-:W-:-:S03]  /*6af0*/  PRMT R33, R38, 0x7632, R33 ;  /* 0x0000763226217816 */ /* 0x002fc60000000021 */
[----:B------:R0:W-:Y:S01]  /*6b00*/  @P4 STG.E.U16 [R8.64], R5 ;  /* 0x0000000508004986 */ /* 0x0001e2000c101504 */
[----:B------:R-:W-:Y:S02]  /*6b10*/  ISETP.GE.AND P4, PT, R41, c[0x0][0x17c], PT ;  /* 0x00005f0029007a0c */ /* 0x000fe40003f86270 */
[----:B------:R-:W-:Y:S01]  /*6b20*/  PRMT R38, R14, 0x7632, R38 ;  /* 0x000076320e267816 */ /* 0x000fe20000000026 */
[----:B0-----:R-:W-:Y:S01]  /*6b30*/  IMAD.WIDE R4, R37, 0x2, R56 ;  /* 0x0000000225047825 */ /* 0x001fe200078e0238 */
[----:B------:R-:W-:-:S03]  /*6b40*/  IADD3 R9, R45, c[0x0][0x198], RZ ;  /* 0x000066002d097a10 */ /* 0x000fc60007ffe0ff */
[----:B------:R-:W-:Y:S01]  /*6b50*/  IMAD.WIDE R36, R45, 0x2, R56 ;  /* 0x000000022d247825 */ /* 0x000fe200078e0238 */
[----:B------:R0:W-:Y:S01]  /*6b60*/  @P5 STG.E.U16 [R4.64], R33 ;  /* 0x0000002104005986 */ /* 0x0001e2000c101504 */
[----:B------:R-:W-:Y:S02]  /*6b70*/  IADD3 R41, R9, c[0x0][0x198], RZ ;  /* 0x0000660009297a10 */ /* 0x000fe40007ffe0ff */
[----:B------:R-:W-:Y:S01]  /*6b80*/  ISETP.GE.AND P5, PT, R40, c[0x0][0x17c], PT ;  /* 0x00005f0028007a0c */ /* 0x000fe20003fa6270 */
[----:B------:R-:W-:Y:S01]  /*6b90*/  @P3 STG.E.U16 [R12.64], R34 ;  /* 0x000000220c003986 */ /* 0x000fe2000c101504 */
[----:B------:R-:W-:Y:S02]  /*6ba0*/  ISETP.LT.AND P3, PT, R228, c[0x0][0x178], !P1 ;  /* 0x00005e00e4007a0c */ /* 0x000fe40004f61270 */
[----:B------:R-:W-:Y:S01]  /*6bb0*/  ISETP.LT.AND P1, PT, R244, c[0x0][0x178], !P1 ;  /* 0x00005e00f4007a0c */ /* 0x000fe20004f21270 */
[----:B------:R1:W-:Y:S01]  /*6bc0*/  @P2 STG.E.U16 [R36.64], R14 ;  /* 0x0000000e24002986 */ /* 0x0003e2000c101504 */
[----:B------:R-:W-:-:S02]  /*6bd0*/  ISETP.LT.AND P2, PT, R228, c[0x0][0x178], !P0 ;  /* 0x00005e00e4007a0c */ /* 0x000fc40004741270 */
[----:B------:R-:W-:Y:S01]  /*6be0*/  ISETP.LT.AND P0, PT, R244, c[0x0][0x178], !P0 ;  /* 0x00005e00f4007a0c */ /* 0x000fe20004701270 */
[----:B0-----:R-:W-:Y:S01]  /*6bf0*/  IMAD.WIDE R4, R9, 0x2, R2 ;  /* 0x0000000209047825 */ /* 0x001fe200078e0202 */
[----:B------:R-:W-:-:S03]  /*6c00*/  PRMT R40, R35, 0x7632, R40 ;  /* 0x0000763223287816 */ /* 0x000fc60000000028 */
[----:B------:R-:W-:Y:S01]  /*6c10*/  IMAD.WIDE R8, R9, 0x2, R56 ;  /* 0x0000000209087825 */ /* 0x000fe200078e0238 */
[----:B-1----:R-:W-:-:S03]  /*6c20*/  PRMT R37, R34, 0x7632, R37 ;  /* 0x0000763222257816 */ /* 0x002fc60000000025 */
[C---:B------:R-:W-:Y:S01]  /*6c30*/  IMAD.WIDE R12, R41.reuse, 0x2, R2 ;  /* 0x00000002290c7825 */ /* 0x040fe200078e0202 */
[C---:B------:R-:W-:Y:S02]  /*6c40*/  IADD3 R34, R224.reuse, 0x1a, RZ ;  /* 0x0000001ae0227810 */ /* 0x040fe40007ffe0ff */
[----:B------:R-:W-:Y:S01]  /*6c50*/  IADD3 R14, R224, 0x1c, RZ ;  /* 0x0000001ce00e7810 */ /* 0x000fe20007ffe0ff */
[----:B------:R0:W-:Y:S01]  /*6c60*/  @P2 STG.E.U16 [R4.64], R37 ;  /* 0x0000002504002986 */ /* 0x0001e2000c101504 */
[C---:B------:R-:W-:Y:S01]  /*6c70*/  IMAD.WIDE R32, R41.reuse, 0x2, R56 ;  /* 0x0000000229207825 */ /* 0x040fe200078e0238 */
[----:B------:R-:W-:Y:S02]  /*6c80*/  IADD3 R41, R41, c[0x0][0x198], RZ ;  /* 0x0000660029297a10 */ /* 0x000fe40007ffe0ff */
[----:B------:R1:W-:Y:S01]  /*6c90*/  @P0 STG.E.U16 [R8.64], R38 ;  /* 0x0000002608000986 */ /* 0x0003e2000c101504 */
[----:B------:R-:W-:Y:S02]  /*6ca0*/  ISETP.LT.AND P0, PT, R228, c[0x0][0x178], !P4 ;  /* 0x00005e00e4007a0c */ /* 0x000fe40006701270 */
[----:B------:R-:W-:Y:S01]  /*6cb0*/  ISETP.LT.AND P4, PT, R244, c[0x0][0x178], !P4 ;  /* 0x00005e00f4007a0c */ /* 0x000fe20006781270 */
[----:B------:R2:W-:Y:S01]  /*6cc0*/  @P3 STG.E.U16 [R12.64], R10 ;  /* 0x0000000a0c003986 */ /* 0x0005e2000c101504 */
[----:B------:R-:W-:-:S02]  /*6cd0*/  ISETP.LT.AND P3, PT, R228, c[0x0][0x178], !P6 ;  /* 0x00005e00e4007a0c */ /* 0x000fc40007761270 */
[----:B------:R-:W-:Y:S01]  /*6ce0*/  ISETP.LT.AND P6, PT, R244, c[0x0][0x178], !P6 ;  /* 0x00005e00f4007a0c */ /* 0x000fe200077c1270 */
[----:B------:R3:W-:Y:S01]  /*6cf0*/  @P1 STG.E.U16 [R32.64], R6 ;  /* 0x0000000620001986 */ /* 0x0007e2000c101504 */
[C---:B0-----:R-:W-:Y:S01]  /*6d00*/  IMAD.WIDE R4, R41.reuse, 0x2, R2 ;  /* 0x0000000229047825 */ /* 0x041fe200078e0202 */
[C---:B------:R-:W-:Y:S02]  /*6d10*/  IADD3 R37, R41.reuse, c[0x0][0x198], RZ ;  /* 0x0000660029257a10 */ /* 0x040fe40007ffe0ff */
[----:B------:R-:W-:Y:S01]  /*6d20*/  ISETP.GE.AND P2, PT, R34, c[0x0][0x17c], PT ;  /* 0x00005f0022007a0c */ /* 0x000fe20003f46270 */
[----:B-1----:R-:W-:Y:S01]  /*6d30*/  IMAD.WIDE R8, R41, 0x2, R56 ;  /* 0x0000000229087825 */ /* 0x002fe200078e0238 */
[----:B------:R-:W-:Y:S02]  /*6d40*/  IADD3 R34, R224, 0x1b, RZ ;  /* 0x0000001be0227810 */ /* 0x000fe40007ffe0ff */
[----:B--2---:R-:W-:Y:S02]  /*6d50*/  PRMT R13, R10, 0x7632, R13 ;  /* 0x000076320a0d7816 */ /* 0x004fe4000000000d */
[----:B------:R-:W-:-:S02]  /*6d60*/  ISETP.GE.AND P1, PT, R34, c[0x0][0x17c], PT ;  /* 0x00005f0022007a0c */ /* 0x000fc40003f26270 */
[----:B---3--:R-:W-:Y:S01]  /*6d70*/  PRMT R33, R6, 0x7632, R33 ;  /* 0x0000763206217816 */ /* 0x008fe20000000021 */
[----:B------:R0:W-:Y:S01]  /*6d80*/  @P3 STG.E.U16 [R4.64], R13 ;  /* 0x0000000d04003986 */ /* 0x0001e2000c101504 */
[----:B------:R-:W-:Y:S02]  /*6d90*/  ISETP.GE.AND P3, PT, R14, c[0x0][0x17c], PT ;  /* 0x00005f000e007a0c */ /* 0x000fe40003f66270 */
[----:B------:R-:W-:Y:S01]  /*6da0*/  PRMT R14, R43, 0x7632, R14 ;  /* 0x000076322b0e7816 */ /* 0x000fe2000000000e */
[----:B------:R1:W-:Y:S01]  /*6db0*/  @P6 STG.E.U16 [R8.64], R33 ;  /* 0x0000002108006986 */ /* 0x0003e2000c101504 */
[----:B------:R-:W-:Y:S02]  /*6dc0*/  ISETP.LT.AND P6, PT, R228, c[0x0][0x178], !P5 ;  /* 0x00005e00e4007a0c */ /* 0x000fe40006fc1270 */
[----:B------:R-:W-:Y:S02]  /*6dd0*/  ISETP.LT.AND P5, PT, R244, c[0x0][0x178], !P5 ;  /* 0x00005e00f4007a0c */ /* 0x000fe40006fa1270 */
[----:B------:R-:W-:-:S02]  /*6de0*/  IADD3 R10, R224, 0x1e, RZ ;  /* 0x0000001ee00a7810 */ /* 0x000fc40007ffe0ff */
[----:B------:R-:W-:Y:S01]  /*6df0*/  IADD3 R6, R224, 0x1d, RZ ;  /* 0x0000001de0067810 */ /* 0x000fe20007ffe0ff */
[----:B0-----:R-:W-:-:S04]  /*6e00*/  IMAD.WIDE R12, R37, 0x2, R2 ;  /* 0x00000002250c7825 */ /* 0x001fc800078e0202 */
[C---:B-1----:R-:W-:Y:S01]  /*6e10*/  IMAD.WIDE R32, R37.reuse, 0x2, R56 ;  /* 0x0000000225207825 */ /* 0x042fe200078e0238 */
[----:B------:R-:W-:Y:S01]  /*6e20*/  IADD3 R37, R37, c[0x0][0x198], RZ ;  /* 0x0000660025257a10 */ /* 0x000fe20007ffe0ff */
[----:B------:R0:W-:Y:S01]  /*6e30*/  @P0 STG.E.U16 [R12.64], R51 ;  /* 0x000000330c000986 */ /* 0x0001e2000c101504 */
[----:B------:R-:W-:Y:S02]  /*6e40*/  PRMT R9, R51, 0x7632, R9 ;  /* 0x0000763233097816 */ /* 0x000fe40000000009 */
[C---:B------:R-:W-:Y:S01]  /*6e50*/  IADD3 R41, R37.reuse, c[0x0][0x198], RZ ;  /* 0x0000660025297a10 */ /* 0x040fe20007ffe0ff */
[----:B------:R1:W-:Y:S01]  /*6e60*/  @P4 STG.E.U16 [R32.64], R43 ;  /* 0x0000002b20004986 */ /* 0x0003e2000c101504 */
[----:B------:R-:W-:Y:S01]  /*6e70*/  ISETP.LT.AND P4, PT, R228, c[0x0][0x178], !P2 ;  /* 0x00005e00e4007a0c */ /* 0x000fe20005781270 */
[----:B------:R-:W-:Y:S01]  /*6e80*/  IMAD.WIDE R4, R37, 0x2, R2 ;  /* 0x0000000225047825 */ /* 0x000fe200078e0202 */
[----:B------:R-:W-:Y:S02]  /*6e90*/  ISETP.LT.AND P2, PT, R244, c[0x0][0x178], !P2 ;  /* 0x00005e00f4007a0c */ /* 0x000fe40005741270 */
[----:B------:R-:W-:-:S02]  /*6ea0*/  ISETP.GE.AND P0, PT, R6, c[0x0][0x17c], PT ;  /* 0x00005f0006007a0c */ /* 0x000fc40003f06270 */
[----:B------:R2:W-:Y:S01]  /*6eb0*/  @P6 STG.E.U16 [R4.64], R9 ;  /* 0x0000000904006986 */ /* 0x0005e2000c101504 */
[----:B0-----:R-:W-:Y:S01]  /*6ec0*/  IMAD.WIDE R12, R41, 0x2, R2 ;  /* 0x00000002290c7825 */ /* 0x001fe200078e0202 */
[----:B------:R-:W-:Y:S02]  /*6ed0*/  ISETP.GE.AND P6, PT, R10, c[0x0][0x17c], PT ;  /* 0x00005f000a007a0c */ /* 0x000fe40003fc6270 */
[----:B------:R-:W-:Y:S01]  /*6ee0*/  PRMT R10, R47, 0x7632, R10 ;  /* 0x000076322f0a7816 */ /* 0x000fe2000000000a */
[C-C-:B-1----:R-:W-:Y:S01]  /*6ef0*/  IMAD.WIDE R32, R41.reuse, 0x2, R56.reuse ;  /* 0x0000000229207825 */ /* 0x142fe200078e0238 */
[----:B------:R-:W-:Y:S02]  /*6f00*/  IADD3 R41, R41, c[0x0][0x198], RZ ;  /* 0x0000660029297a10 */ /* 0x000fe40007ffe0ff */
[----:B------:R-:W-:Y:S02]  /*6f10*/  IADD3 R6, R224, 0x1f, RZ ;  /* 0x0000001fe0067810 */ /* 0x000fe40007ffe0ff */
[----:B------:R-:W-:Y:S01]  /*6f20*/  IADD3 R43, R41, c[0x0][0x198], RZ ;  /* 0x00006600292b7a10 */ /* 0x000fe20007ffe0ff */
[----:B--2---:R-:W-:-:S04]  /*6f30*/  IMAD.WIDE R8, R37, 0x2, R56 ;  /* 0x0000000225087825 */ /* 0x004fc800078e0238 */
[----:B------:R-:W-:Y:S01]  /*6f40*/  IMAD.WIDE R4, R41, 0x2, R2 ;  /* 0x0000000229047825 */ /* 0x000fe200078e0202 */
[----:B------:R0:W-:Y:S01]  /*6f50*/  @P5 STG.E.U16 [R8.64], R14 ;  /* 0x0000000e08005986 */ /* 0x0001e2000c101504 */
[----:B------:R-:W-:Y:S02]  /*6f60*/  ISETP.GE.AND P5, PT, R6, c[0x0][0x17c], PT ;  /* 0x00005f0006007a0c */ /* 0x000fe40003fa6270 */
[----:B------:R-:W-:Y:S01]  /*6f70*/  IADD3 R6, R224, 0x20, RZ ;  /* 0x00000020e0067810 */ /* 0x000fe20007ffe0ff */
[----:B------:R1:W-:Y:S01]  /*6f80*/  @P4 STG.E.U16 [R12.64], R47 ;  /* 0x0000002f0c004986 */ /* 0x0003e2000c101504 */
[----:B------:R-:W-:Y:S02]  /*6f90*/  ISETP.LT.AND P4, PT, R228, c[0x0][0x178], !P1 ;  /* 0x00005e00e4007a0c */ /* 0x000fe40004f81270 */
[----:B------:R-:W-:Y:S01]  /*6fa0*/  ISETP.LT.AND P1, PT, R244, c[0x0][0x178], !P1 ;  /* 0x00005e00f4007a0c */ /* 0x000fe20004f21270 */
[----:B------:R2:W-:Y:S01]  /*6fb0*/  @P2 STG.E.U16 [R32.64], R39 ;  /* 0x0000002720002986 */ /* 0x0005e2000c101504 */
[----:B------:R-:W-:-:S02]  /*6fc0*/  ISETP.LT.AND P2, PT, R228, c[0x0][0x178], !P3 ;  /* 0x00005e00e4007a0c */ /* 0x000fc40005f41270 */
[----:B------:R-:W-:Y:S01]  /*6fd0*/  ISETP.LT.AND P3, PT, R244, c[0x0][0x178], !P3 ;  /* 0x00005e00f4007a0c */ /* 0x000fe20005f61270 */
[----:B0-----:R-:W-:-:S04]  /*6fe0*/  IMAD.WIDE R8, R41, 0x2, R56 ;  /* 0x0000000229087825 */ /* 0x001fc800078e0238 */
[----:B-1----:R-:W-:Y:S02]  /*6ff0*/  IMAD.WIDE R12, R43, 0x2, R2 ;  /* 0x000000022b0c7825 */ /* 0x002fe400078e0202 */
[----:B------:R0:W-:Y:S01]  /*7000*/  @P4 STG.E.U16 [R4.64], R10 ;  /* 0x0000000a04004986 */ /* 0x0001e2000c101504 */
[----:B------:R-:W-:Y:S02]  /*7010*/  ISETP.GE.AND P4, PT, R6, c[0x0][0x17c], PT ;  /* 0x00005f0006007a0c */ /* 0x000fe40003f86270 */
[----:B--2---:R-:W-:Y:S02]  /*7020*/  PRMT R33, R39, 0x7632, R33 ;  /* 0x0000763227217816 */ /* 0x004fe40000000021 */
[----:B------:R-:W1:Y:S01]  /*7030*/  LDS.128 R36, [R59] ;  /* 0x000000003b247984 */ /* 0x000e620000000c00 */
[----:B------:R-:W-:-:S03]  /*7040*/  IADD3 R6, R224, 0x22, RZ ;  /* 0x00000022e0067810 */ /* 0x000fc60007ffe0ff */
[----:B------:R2:W-:Y:S01]  /*7050*/  @P1 STG.E.U16 [R8.64], R33 ;  /* 0x0000002108001986 */ /* 0x0005e2000c101504 */
[----:B------:R-:W-:Y:S02]  /*7060*/  ISETP.LT.AND P1, PT, R228, c[0x0][0x178], !P6 ;  /* 0x00005e00e4007a0c */ /* 0x000fe40007721270 */
[----:B------:R-:W-:Y:S01]  /*7070*/  ISETP.LT.AND P6, PT, R244, c[0x0][0x178], !P6 ;  /* 0x00005e00f4007a0c */ /* 0x000fe200077c1270 */
[----:B------:R3:W-:Y:S01]  /*7080*/  @P2 STG.E.U16 [R12.64], R35 ;  /* 0x000000230c002986 */ /* 0x0007e2000c101504 */
[----:B------:R-:W-:Y:S02]  /*7090*/  ISETP.LT.AND P2, PT, R228, c[0x0][0x178], !P0 ;  /* 0x00005e00e4007a0c */ /* 0x000fe40004741270 */
[----:B------:R-:W-:Y:S02]  /*70a0*/  ISETP.LT.AND P0, PT, R244, c[0x0][0x178], !P0 ;  /* 0x00005e00f4007a0c */ /* 0x000fe40004701270 */
[----:B0-----:R-:W-:Y:S01]  /*70b0*/  IADD3 R10, R224, 0x21, RZ ;  /* 0x00000021e00a7810 */ /* 0x001fe20007ffe0ff */
[C---:B--2---:R-:W-:Y:S01]  /*70c0*/  IMAD.WIDE R32, R43.reuse, 0x2, R56 ;  /* 0x000000022b207825 */ /* 0x044fe200078e0238 */
[----:B------:R-:W-:-:S04]  /*70d0*/  IADD3 R43, R43, c[0x0][0x198], RZ ;  /* 0x000066002b2b7a10 */ /* 0x000fc80007ffe0ff */
[C---:B------:R-:W-:Y:S01]  /*70e0*/  IADD3 R41, R43.reuse, c[0x0][0x198], RZ ;  /* 0x000066002b297a10 */ /* 0x040fe20007ffe0ff */
[C---:B------:R-:W-:Y:S01]  /*70f0*/  IMAD.WIDE R4, R43.reuse, 0x2, R2 ;  /* 0x000000022b047825 */ /* 0x040fe200078e0202 */
[----:B------:R0:W-:Y:S01]  /*7100*/  @P3 STG.E.U16 [R32.64], R15 ;  /* 0x0000000f20003986 */ /* 0x0001e2000c101504 */
[----:B------:R-:W-:Y:S02]  /*7110*/  ISETP.GE.AND P3, PT, R10, c[0x0][0x17c], PT ;  /* 0x00005f000a007a0c */ /* 0x000fe40003f66270 */
[----:B------:R-:W-:Y:S01]  /*7120*/  IMAD.WIDE R8, R43, 0x2, R56 ;  /* 0x000000022b087825 */ /* 0x000fe200078e0238 */
[----:B------:R2:W-:Y:S01]  /*7130*/  @P2 STG.E.U16 [R4.64], R40 ;  /* 0x0000002804002986 */ /* 0x0005e2000c101504 */
[----:B------:R-:W-:Y:S02]  /*7140*/  ISETP.GE.AND P2, PT, R6, c[0x0][0x17c], PT ;  /* 0x00005f0006007a0c */ /* 0x000fe40003f46270 */
[----:B---3--:R-:W-:Y:S01]  /*7150*/  IMAD.WIDE R34, R41, 0x2, R2 ;  /* 0x0000000229227825 */ /* 0x008fe200078e0202 */
[----:B------:R3:W-:Y:S01]  /*7160*/  @P0 STG.E.U16 [R8.64], R42 ;  /* 0x0000002a08000986 */ /* 0x0007e2000c101504 */
[----:B------:R-:W-:-:S03]  /*7170*/  IADD3 R6, R224, 0x23, RZ ;  /* 0x00000023e0067810 */ /* 0x000fc60007ffe0ff */
[----:B------:R4:W-:Y:S01]  /*7180*/  @P1 STG.E.U16 [R34.64], R11 ;  /* 0x0000000b22001986 */ /* 0x0009e2000c101504 */
[----:B------:R-:W-:Y:S01]  /*7190*/  ISETP.LT.AND P1, PT, R228, c[0x0][0x178], !P5 ;  /* 0x00005e00e4007a0c */ /* 0x000fe20006f21270 */
[C---:B0-----:R-:W-:Y:S01]  /*71a0*/  IMAD.WIDE R32, R41.reuse, 0x2, R56 ;  /* 0x0000000229207825 */ /* 0x041fe200078e0238 */
[----:B------:R-:W-:Y:S01]  /*71b0*/  IADD3 R41, R41, c[0x0][0x198], RZ ;  /* 0x0000660029297a10 */ /* 0x000fe20007ffe0ff */
[----:B------:R-:W0:Y:S01]  /*71c0*/  LDS.128 R12, [R64] ;  /* 0x00000000400c7984 */ /* 0x000e220000000c00 */
[----:B------:R-:W-:Y:S02]  /*71d0*/  ISETP.LT.AND P5, PT, R244, c[0x0][0x178], !P5 ;  /* 0x00005e00f4007a0c */ /* 0x000fe40006fa1270 */
[----:B--2---:R-:W-:Y:S01]  /*71e0*/  PRMT R40, R7, 0x7632, R40 ;  /* 0x0000763207287816 */ /* 0x004fe20000000028 */
[----:B------:R2:W-:Y:S01]  /*71f0*/  @P6 STG.E.U16 [R32.64], R7 ;  /* 0x0000000720006986 */ /* 0x0005e2000c101504 */
[----:B------:R-:W-:Y:S01]  /*7200*/  ISETP.LT.AND P6, PT, R228, c[0x0][0x178], !P4 ;  /* 0x00005e00e4007a0c */ /* 0x000fe200067c1270 */
[----:B------:R-:W-:Y:S01]  /*7210*/  IMAD.WIDE R4, R41, 0x2, R2 ;  /* 0x0000000229047825 */ /* 0x000fe200078e0202 */
[----:B---3--:R-:W-:-:S02]  /*7220*/  PRMT R9, R11, 0x7632, R9 ;  /* 0x000076320b097816 */ /* 0x008fc40000000009 */
[----:B------:R-:W-:Y:S02]  /*7230*/  ISETP.LT.AND P4, PT, R244, c[0x0][0x178], !P4 ;  /* 0x00005e00f4007a0c */ /* 0x000fe40006781270 */
[----:B----4-:R-:W-:Y:S01]  /*7240*/  IADD3 R35, R41, c[0x0][0x198], RZ ;  /* 0x0000660029237a10 */ /* 0x010fe20007ffe0ff */
[----:B------:R3:W-:Y:S01]  /*7250*/  @P1 STG.E.U16 [R4.64], R9 ;  /* 0x0000000904001986 */ /* 0x0007e2000c101504 */
[----:B------:R-:W-:Y:S02]  /*7260*/  ISETP.GE.AND P0, PT, R6, c[0x0][0x17c], PT ;  /* 0x00005f0006007a0c */ /* 0x000fe40003f06270 */
[C---:B------:R-:W-:Y:S01]  /*7270*/  IADD3 R6, R224.reuse, 0x25, RZ ;  /* 0x00000025e0067810 */ /* 0x040fe20007ffe0ff */
[C---:B------:R-:W-:Y:S01]  /*7280*/  IMAD.WIDE R10, R35.reuse, 0x2, R2 ;  /* 0x00000002230a7825 */ /* 0x040fe200078e0202 */
[----:B------:R-:W-:Y:S02]  /*7290*/  IADD3 R34, R224, 0x24, RZ ;  /* 0x00000024e0227810 */ /* 0x000fe40007ffe0ff */
[----:B-1----:R-:W-:Y:S01]  /*72a0*/  PRMT R46, R36, 0x7632, R46 ;  /* 0x00007632242e7816 */ /* 0x002fe2000000002e */
[----:B--2---:R-:W-:Y:S01]  /*72b0*/  IMAD.WIDE R32, R35, 0x2, R56 ;  /* 0x0000000223207825 */ /* 0x004fe200078e0238 */
[----:B------:R-:W-:-:S03]  /*72c0*/  ISETP.GE.AND P1, PT, R34, c[0x0][0x17c], PT ;  /* 0x00005f0022007a0c */ /* 0x000fc60003f26270 */
[----:B---3--:R-:W-:Y:S01]  /*72d0*/  IMAD.WIDE R8, R41, 0x2, R56 ;  /* 0x0000000229087825 */ /* 0x008fe200078e0238 */
[----:B------:R-:W-:-:S04]  /*72e0*/  IADD3 R41, R35, c[0x0][0x198], RZ ;  /* 0x0000660023297a10 */ /* 0x000fc80007ffe0ff */
[----:B------:R1:W-:Y:S01]  /*72f0*/  @P5 STG.E.U16 [R8.64], R40 ;  /* 0x0000002808005986 */ /* 0x0003e2000c101504 */
[----:B------:R-:W-:Y:S01]  /*7300*/  ISETP.GE.AND P5, PT, R6, c[0x0][0x17c], PT ;  /* 0x00005f0006007a0c */ /* 0x000fe20003fa6270 */
[C---:B------:R-:W-:Y:S01]  /*7310*/  IMAD.WIDE R34, R41.reuse, 0x2, R2 ;  /* 0x0000000229227825 */ /* 0x040fe200078e0202 */
[----:B------:R-:W-:Y:S01]  /*7320*/  IADD3 R45, R41, c[0x0][0x198], RZ ;  /* 0x00006600292d7a10 */ /* 0x000fe20007ffe0ff */
[----:B------:R2:W-:Y:S01]  /*7330*/  @P6 STG.E.U16 [R10.64], R28 ;  /* 0x0000001c0a006986 */ /* 0x0005e2000c101504 */
[----:B------:R-:W-:Y:S02]  /*7340*/  ISETP.LT.AND P6, PT, R228, c[0x0][0x178], !P2 ;  /* 0x00005e00e4007a0c */ /* 0x000fe400057c1270 */
[----:B------:R-:W-:Y:S01]  /*7350*/  ISETP.LT.AND P2, PT, R244, c[0x0][0x178], !P2 ;  /* 0x00005e00f4007a0c */ /* 0x000fe20005741270 */
[----:B------:R3:W-:Y:S01]  /*7360*/  @P4 STG.E.U16 [R32.64], R36 ;  /* 0x0000002420004986 */ /* 0x0007e2000c101504 */
[----:B------:R-:W-:Y:S01]  /*7370*/  ISETP.LT.AND P4, PT, R228, c[0x0][0x178], !P3 ;  /* 0x00005e00e4007a0c */ /* 0x000fe20005f81270 */
[----:B------:R-:W-:Y:S01]  /*7380*/  IMAD.WIDE R42, R45, 0x2, R56 ;  /* 0x000000022d2a7825 */ /* 0x000fe200078e0238 */
[----:B------:R-:W-:Y:S01]  /*7390*/  ISETP.LT.AND P3, PT, R244, c[0x0][0x178], !P3 ;  /* 0x00005e00f4007a0c */ /* 0x000fe20005f61270 */
[----:B------:R-:W4:Y:S01]  /*73a0*/  LDS.128 R4, [R58] ;  /* 0x000000003a047984 */ /* 0x000f220000000c00 */
[----:B-1----:R-:W-:-:S02]  /*73b0*/  IADD3 R8, R224, 0x26, RZ ;  /* 0x00000026e0087810 */ /* 0x002fc40007ffe0ff */
[----:B0-----:R-:W-:Y:S02]  /*73c0*/  PRMT R48, R12, 0x7632, R48 ;  /* 0x000076320c307816 */ /* 0x001fe40000000030 */
[C---:B--2---:R-:W-:Y:S01]  /*73d0*/  IADD3 R28, R224.reuse, 0x28, RZ ;  /* 0x00000028e01c7810 */ /* 0x044fe20007ffe0ff */
[----:B---3--:R-:W-:Y:S01]  /*73e0*/  IMAD.WIDE R32, R41, 0x2, R56 ;  /* 0x0000000229207825 */ /* 0x008fe200078e0238 */
[----:B------:R-:W-:-:S03]  /*73f0*/  IADD3 R36, R224, 0x27, RZ ;  /* 0x00000027e0247810 */ /* 0x000fc60007ffe0ff */
[----:B------:R0:W-:Y:S01]  /*7400*/  @P4 STG.E.U16 [R34.64], R44 ;  /* 0x0000002c22004986 */ /* 0x0001e2000c101504 */
[----:B------:R-:W-:Y:S01]  /*7410*/  ISETP.GE.AND P4, PT, R8, c[0x0][0x17c], PT ;  /* 0x00005f0008007a0c */ /* 0x000fe20003f86270 */
[C---:B------:R-:W-:Y:S01]  /*7420*/  IMAD.WIDE R40, R45.reuse, 0x2, R2 ;  /* 0x000000022d287825 */ /* 0x040fe200078e0202 */
[----:B------:R-:W-:Y:S01]  /*7430*/  IADD3 R45, R45, c[0x0][0x198], RZ ;  /* 0x000066002d2d7a10 */ /* 0x000fe20007ffe0ff */
[----:B------:R-:W1:Y:S03]  /*7440*/  LDS.128 R8, [R0] ;  /* 0x0000000000087984 */ /* 0x000e660000000c00 */
[----:B------:R-:W-:Y:S01]  /*7450*/  IADD3 R47, R45, c[0x0][0x198], RZ ;  /* 0x000066002d2f7a10 */ /* 0x000fe20007ffe0ff */
[----:B------:R2:W-:Y:S01]  /*7460*/  @P3 STG.E.U16 [R32.64], R46 ;  /* 0x0000002e20003986 */ /* 0x0005e2000c101504 */
[----:B------:R-:W-:-:S03]  /*7470*/  ISETP.LT.AND P3, PT, R228, c[0x0][0x178], !P1 ;  /* 0x00005e00e4007a0c */ /* 0x000fc60004f61270 */
[----:B------:R3:W-:Y:S01]  /*7480*/  @P6 STG.E.U16 [R40.64], R24 ;  /* 0x0000001828006986 */ /* 0x0007e2000c101504 */
[----:B------:R-:W-:Y:S01]  /*7490*/  ISETP.LT.AND P6, PT, R244, c[0x0][0x178], !P1 ;  /* 0x00005e00f4007a0c */ /* 0x000fe20004fc1270 */
[C---:B0-----:R-:W-:Y:S01]  /*74a0*/  IMAD.WIDE R34, R45.reuse, 0x2, R56 ;  /* 0x000000022d227825 */ /* 0x041fe200078e0238 */
[----:B------:R-:W-:Y:S01]  /*74b0*/  ISETP.GE.AND P1, PT, R36, c[0x0][0x17c], PT ;  /* 0x00005f0024007a0c */ /* 0x000fe20003f26270 */
[----:B------:R0:W-:Y:S01]  /*74c0*/  @P2 STG.E.U16 [R42.64], R12 ;  /* 0x0000000c2a002986 */ /* 0x0001e2000c101504 */
[----:B------:R-:W-:Y:S02]  /*74d0*/  ISETP.LT.AND P2, PT, R228, c[0x0][0x178], !P0 ;  /* 0x00005e00e4007a0c */ /* 0x000fe40004741270 */
[----:B------:R-:W-:Y:S01]  /*74e0*/  ISETP.LT.AND P0, PT, R244, c[0x0][0x178], !P0 ;  /* 0x00005e00f4007a0c */ /* 0x000fe20004701270 */
[----:B--2---:R-:W-:Y:S01]  /*74f0*/  IMAD.WIDE R32, R45, 0x2, R2 ;  /* 0x000000022d207825 */ /* 0x004fe200078e0202 */
[----:B------:R-:W-:-:S03]  /*7500*/  IADD3 R0, R224, 0x29, RZ ;  /* 0x00000029e0007810 */ /* 0x000fc60007ffe0ff */
[----:B---3--:R-:W-:Y:S01]  /*7510*/  IMAD.WIDE R40, R47, 0x2, R2 ;  /* 0x000000022f287825 */ /* 0x008fe200078e0202 */
[----:B0-----:R-:W-:Y:S02]  /*7520*/  PRMT R43, R24, 0x7632, R43 ;  /* 0x00007632182b7816 */ /* 0x001fe4000000002b */
[----:B------:R-:W-:Y:S02]  /*7530*/  PRMT R12, R20, 0x7632, R12 ;  /* 0x00007632140c7816 */ /* 0x000fe4000000000c */
[----:B----4-:R-:W-:Y:S01]  /*7540*/  PRMT R24, R4, 0x7632, R24 ;  /* 0x0000763204187816 */ /* 0x010fe20000000018 */
[----:B------:R0:W-:Y:S01]  /*7550*/  @P2 STG.E.U16 [R32.64], R43 ;  /* 0x0000002b20002986 */ /* 0x0001e2000c101504 */
[----:B------:R-:W-:-:S03]  /*7560*/  ISETP.GE.AND P2, PT, R28, c[0x0][0x17c], PT ;  /* 0x00005f001c007a0c */ /* 0x000fc60003f46270 */
[----:B------:R2:W-:Y:S01]  /*7570*/  @P0 STG.E.U16 [R34.64], R48 ;  /* 0x0000003022000986 */ /* 0x0005e2000c101504 */
[----:B------:R-:W-:Y:S02]  /*7580*/  ISETP.GE.AND P0, PT, R0, c[0x0][0x17c], PT ;  /* 0x00005f0000007a0c */ /* 0x000fe40003f06270 */
        /* <DEDUP_REMOVED lines=8> */
[----:B------:R-:W-:Y:S01]  /*7610*/  IMAD.WIDE R32, R47, 0x2, R2 ;  /* 0x000000022f207825 */ /* 0x000fe200078e0202 */
[----:B------:R-:W-:-:S03]  /*7620*/  ISETP.LT.AND P4, PT, R244, c[0x0][0x178], !P4 ;  /* 0x00005e00f4007a0c */ /* 0x000fc60006781270 */
[C---:B--2---:R-:W-:Y:S01]  /*7630*/  IMAD.WIDE R34, R47.reuse, 0x2, R56 ;  /* 0x000000022f227825 */ /* 0x044fe200078e0238 */
[----:B------:R-:W-:Y:S01]  /*7640*/  IADD3 R47, R47, c[0x0][0x198], RZ ;  /* 0x000066002f2f7a10 */ /* 0x000fe20007ffe0ff */
[----:B------:R2:W-:Y:S01]  /*7650*/  @P3 STG.E.U16 [R32.64], R12 ;  /* 0x0000000c20003986 */ /* 0x0005e2000c101504 */
[----:B------:R-:W-:Y:S02]  /*7660*/  ISETP.GE.AND P3, PT, R0, c[0x0][0x17c], PT ;  /* 0x00005f0000007a0c */ /* 0x000fe40003f66270 */
[----:B------:R-:W-:Y:S01]  /*7670*/  IADD3 R0, R224, 0x2b, RZ ;  /* 0x0000002be0007810 */ /* 0x000fe20007ffe0ff */
[C---:B---3--:R-:W-:Y:S01]  /*7680*/  IMAD.WIDE R40, R47.reuse, 0x2, R2 ;  /* 0x000000022f287825 */ /* 0x048fe200078e0202 */
[----:B------:R3:W-:Y:S01]  /*7690*/  @P5 STG.E.U16 [R34.64], R24 ;  /* 0x0000001822005986 */ /* 0x0007e2000c101504 */
[----:B------:R-:W-:Y:S02]  /*76a0*/  ISETP.LT.AND P5, PT, R228, c[0x0][0x178], !P1 ;  /* 0x00005e00e4007a0c */ /* 0x000fe40004fa1270 */
[C---:B0-----:R-:W-:Y:S01]  /*76b0*/  IMAD.WIDE R42, R47.reuse, 0x2, R56 ;  /* 0x000000022f2a7825 */ /* 0x041fe200078e0238 */
[----:B------:R-:W-:Y:S01]  /*76c0*/  IADD3 R47, R47, c[0x0][0x198], RZ ;  /* 0x000066002f2f7a10 */ /* 0x000fe20007ffe0ff */
[----:B------:R0:W-:Y:S01]  /*76d0*/  @P6 STG.E.U16 [R40.64], R16 ;  /* 0x0000001028006986 */ /* 0x0001e2000c101504 */
[----:B------:R-:W-:-:S02]  /*76e0*/  ISETP.LT.AND P1, PT, R244, c[0x0][0x178], !P1 ;  /* 0x00005e00f4007a0c */ /* 0x000fc40004f21270 */
[----:B------:R-:W-:Y:S01]  /*76f0*/  PRMT R4, R16, 0x7632, R4 ;  /* 0x0000763210047816 */ /* 0x000fe20000000004 */
[----:B-1----:R1:W-:Y:S01]  /*7700*/  @P4 STG.E.U16 [R42.64], R8 ;  /* 0x000000082a004986 */ /* 0x0023e2000c101504 */
[----:B------:R-:W-:Y:S01]  /*7710*/  ISETP.LT.AND P4, PT, R228, c[0x0][0x178], !P2 ;  /* 0x00005e00e4007a0c */ /* 0x000fe20005781270 */
[C---:B--2---:R-:W-:Y:S01]  /*7720*/  IMAD.WIDE R32, R47.reuse, 0x2, R2 ;  /* 0x000000022f207825 */ /* 0x044fe200078e0202 */
[----:B------:R-:W-:Y:S02]  /*7730*/  ISETP.LT.AND P2, PT, R244, c[0x0][0x178], !P2 ;  /* 0x00005e00f4007a0c */ /* 0x000fe40005741270 */
[----:B------:R-:W-:Y:S01]  /*7740*/  PRMT R12, R8, 0x7632, R12 ;  /* 0x00007632080c7816 */ /* 0x000fe2000000000c */
[C---:B---3--:R-:W-:Y:S01]  /*7750*/  IMAD.WIDE R34, R47.reuse, 0x2, R56 ;  /* 0x000000022f227825 */ /* 0x048fe200078e0238 */
[----:B------:R-:W-:Y:S01]  /*7760*/  IADD3 R47, R47, c[0x0][0x198], RZ ;  /* 0x000066002f2f7a10 */ /* 0x000fe20007ffe0ff */
[----:B------:R2:W-:Y:S01]  /*7770*/  @P5 STG.E.U16 [R32.64], R4 ;  /* 0x0000000420005986 */ /* 0x0005e2000c101504 */
[----:B------:R-:W-:-:S02]  /*7780*/  ISETP.LT.AND P5, PT, R228, c[0x0][0x178], !P0 ;  /* 0x00005e00e4007a0c */ /* 0x000fc400047a1270 */
[C---:B------:R-:W-:Y:S01]  /*7790*/  IADD3 R45, R47.reuse, c[0x0][0x198], RZ ;  /* 0x000066002f2d7a10 */ /* 0x040fe20007ffe0ff */
[C---:B0-----:R-:W-:Y:S01]  /*77a0*/  IMAD.WIDE R40, R47.reuse, 0x2, R2 ;  /* 0x000000022f287825 */ /* 0x041fe200078e0202 */
[----:B------:R0:W-:Y:S01]  /*77b0*/  @P1 STG.E.U16 [R34.64], R12 ;  /* 0x0000000c22001986 */ /* 0x0001e2000c101504 */
[----:B------:R-:W-:Y:S02]  /*77c0*/  ISETP.LT.AND P0, PT, R244, c[0x0][0x178], !P0 ;  /* 0x00005e00f4007a0c */ /* 0x000fe40004701270 */
[----:B-1----:R-:W-:Y:S01]  /*77d0*/  IMAD.WIDE R42, R47, 0x2, R56 ;  /* 0x000000022f2a7825 */ /* 0x002fe200078e0238 */
[----:B------:R1:W-:Y:S01]  /*77e0*/  @P4 STG.E.U16 [R40.64], R29 ;  /* 0x0000001d28004986 */ /* 0x0003e2000c101504 */
[----:B------:R-:W-:Y:S02]  /*77f0*/  IADD3 R47, R45, c[0x0][0x198], RZ ;  /* 0x000066002d2f7a10 */ /* 0x000fe40007ffe0ff */
[----:B------:R-:W-:Y:S01]  /*7800*/  PRMT R16, R29, 0x7632, R16 ;  /* 0x000076321d107816 */ /* 0x000fe20000000010 */
[----:B------:R3:W-:Y:S01]  /*7810*/  @P2 STG.E.U16 [R42.64], R37 ;  /* 0x000000252a002986 */ /* 0x0007e2000c101504 */
[----:B------:R-:W-:Y:S01]  /*7820*/  ISETP.LT.AND P2, PT, R228, c[0x0][0x178], !P3 ;  /* 0x00005e00e4007a0c */ /* 0x000fe20005f41270 */
[----:B--2---:R-:W-:Y:S01]  /*7830*/  IMAD.WIDE R32, R45, 0x2, R2 ;  /* 0x000000022d207825 */ /* 0x004fe200078e0202 */
[----:B------:R-:W-:-:S02]  /*7840*/  ISETP.LT.AND P3, PT, R244, c[0x0][0x178], !P3 ;  /* 0x00005e00f4007a0c */ /* 0x000fc40005f61270 */
[----:B------:R-:W-:Y:S01]  /*7850*/  ISETP.GE.AND P6, PT, R0, c[0x0][0x17c], PT ;  /* 0x00005f0000007a0c */ /* 0x000fe20003fc6270 */
[----:B0-----:R-:W-:Y:S01]  /*7860*/  IMAD.WIDE R34, R47, 0x2, R2 ;  /* 0x000000022f227825 */ /* 0x001fe200078e0202 */
[----:B------:R-:W-:Y:S01]  /*7870*/  PRMT R8, R37, 0x7632, R8 ;  /* 0x0000763225087816 */ /* 0x000fe20000000008 */
[----:B------:R-:W-:Y:S01]  /*7880*/  @P5 STG.E.U16 [R32.64], R16 ;  /* 0x0000001020005986 */ /* 0x000fe2000c101504 */
[C---:B------:R-:W-:Y:S01]  /*7890*/  IADD3 R0, R224.reuse, 0x2c, RZ ;  /* 0x0000002ce0007810 */ /* 0x040fe20007ffe0ff */
[--C-:B-1----:R-:W-:Y:S01]  /*78a0*/  IMAD.WIDE R28, R45, 0x2, R56.reuse ;  /* 0x000000022d1c7825 */ /* 0x102fe200078e0238 */
[----:B------:R-:W-:Y:S02]  /*78b0*/  IADD3 R4, R224, 0x2e, RZ ;  /* 0x0000002ee0047810 */ /* 0x000fe40007ffe0ff */
[----:B------:R-:W-:Y:S01]  /*78c0*/  ISETP.GE.AND P1, PT, R0, c[0x0][0x17c], PT ;  /* 0x00005f0000007a0c */ /* 0x000fe20003f26270 */
[C---:B------:R-:W-:Y:S01]  /*78d0*/  IMAD.WIDE R40, R47.reuse, 0x2, R56 ;  /* 0x000000022f287825 */ /* 0x040fe200078e0238 */
[----:B------:R0:W-:Y:S01]  /*78e0*/  @P0 STG.E.U16 [R28.64], R8 ;  /* 0x000000081c000986 */ /* 0x0001e2000c101504 */
[----:B------:R-:W-:-:S02]  /*78f0*/  IADD3 R47, R47, c[0x0][0x198], RZ ;  /* 0x000066002f2f7a10 */ /* 0x000fc40007ffe0ff */
[----:B------:R-:W-:Y:S01]  /*7900*/  ISETP.GE.AND P5, PT, R4, c[0x0][0x17c], PT ;  /* 0x00005f0004007a0c */ /* 0x000fe20003fa6270 */
[----:B------:R1:W-:Y:S01]  /*7910*/  @P2 STG.E.U16 [R34.64], R25 ;  /* 0x0000001922002986 */ /* 0x0003e2000c101504 */
[----:B------:R-:W-:Y:S02]  /*7920*/  ISETP.LT.AND P2, PT, R228, c[0x0][0x178], !P6 ;  /* 0x00005e00e4007a0c */ /* 0x000fe40007741270 */
[----:B------:R-:W-:Y:S01]  /*7930*/  ISETP.LT.AND P6, PT, R244, c[0x0][0x178], !P6 ;  /* 0x00005e00f4007a0c */ /* 0x000fe200077c1270 */
[----:B------:R2:W-:Y:S01]  /*7940*/  @P3 STG.E.U16 [R40.64], R13 ;  /* 0x0000000d28003986 */ /* 0x0005e2000c101504 */
[----:B------:R-:W-:Y:S02]  /*7950*/  ISETP.LT.AND P3, PT, R228, c[0x0][0x178], !P1 ;  /* 0x00005e00e4007a0c */ /* 0x000fe40004f61270 */
[C---:B---3--:R-:W-:Y:S01]  /*7960*/  IADD3 R37, R47.reuse, c[0x0][0x198], RZ ;  /* 0x000066002f257a10 */ /* 0x048fe20007ffe0ff */
[----:B0-----:R-:W-:Y:S01]  /*7970*/  IMAD.WIDE R28, R47, 0x2, R2 ;  /* 0x000000022f1c7825 */ /* 0x001fe200078e0202 */
[----:B------:R-:W-:-:S02]  /*7980*/  IADD3 R0, R224, 0x2d, RZ ;  /* 0x0000002de0007810 */ /* 0x000fc40007ffe0ff */
[----:B------:R-:W-:Y:S01]  /*7990*/  PRMT R4, R25, 0x7632, R4 ;  /* 0x0000763219047816 */ /* 0x000fe20000000004 */
[----:B-1----:R-:W-:Y:S01]  /*79a0*/  IMAD.WIDE R24, R37, 0x2, R2 ;  /* 0x0000000225187825 */ /* 0x002fe200078e0202 */
[----:B------:R-:W-:Y:S02]  /*79b0*/  PRMT R16, R13, 0x7632, R16 ;  /* 0x000076320d107816 */ /* 0x000fe40000000010 */
[----:B------:R-:W-:Y:S01]  /*79c0*/  ISETP.LT.AND P1, PT, R244, c[0x0][0x178], !P1 ;  /* 0x00005e00f4007a0c */ /* 0x000fe20004f21270 */
[--C-:B--2---:R-:W-:Y:S01]  /*79d0*/  IMAD.WIDE R12, R47, 0x2, R56.reuse ;  /* 0x000000022f0c7825 */ /* 0x104fe200078e0238 */
[----:B------:R-:W-:Y:S01]  /*79e0*/  ISETP.GE.AND P4, PT, R0, c[0x0][0x17c], PT ;  /* 0x00005f0000007a0c */ /* 0x000fe20003f86270 */
[----:B------:R0:W-:Y:S01]  /*79f0*/  @P2 STG.E.U16 [R28.64], R4 ;  /* 0x000000041c002986 */ /* 0x0001e2000c101504 */
[----:B------:R-:W-:Y:S01]  /*7a00*/  IADD3 R0, R224, 0x2f, RZ ;  /* 0x0000002fe0007810 */ /* 0x000fe20007ffe0ff */
[C---:B------:R-:W-:Y:S01]  /*7a10*/  IMAD.WIDE R32, R37.reuse, 0x2, R56 ;  /* 0x0000000225207825 */ /* 0x040fe200078e0238 */
[----:B------:R-:W-:Y:S01]  /*7a20*/  IADD3 R37, R37, c[0x0][0x198], RZ ;  /* 0x0000660025257a10 */ /* 0x000fe20007ffe0ff */
[----:B------:R1:W-:Y:S01]  /*7a30*/  @P6 STG.E.U16 [R12.64], R16 ;  /* 0x000000100c006986 */ /* 0x0003e2000c101504 */
[----:B------:R-:W-:-:S02]  /*7a40*/  ISETP.LT.AND P6, PT, R228, c[0x0][0x178], !P5 ;  /* 0x00005e00e4007a0c */ /* 0x000fc40006fc1270 */
[----:B------:R-:W-:Y:S01]  /*7a50*/  ISETP.LT.AND P5, PT, R244, c[0x0][0x178], !P5 ;  /* 0x00005e00f4007a0c */ /* 0x000fe20006fa1270 */
[----:B------:R2:W-:Y:S01]  /*7a60*/  @P3 STG.E.U16 [R24.64], R21 ;  /* 0x0000001518003986 */ /* 0x0005e2000c101504 */
[----:B------:R-:W-:Y:S02]  /*7a70*/  ISETP.LT.AND P3, PT, R228, c[0x0][0x178], !P4 ;  /* 0x00005e00e4007a0c */ /* 0x000fe40006761270 */
[----:B------:R-:W-:Y:S01]  /*7a80*/  ISETP.LT.AND P4, PT, R244, c[0x0][0x178], !P4 ;  /* 0x00005e00f4007a0c */ /* 0x000fe20006781270 */
[----:B------:R3:W-:Y:S01]  /*7a90*/  @P1 STG.E.U16 [R32.64], R5 ;  /* 0x0000000520001986 */ /* 0x0007e2000c101504 */
[----:B------:R-:W-:Y:S02]  /*7aa0*/  ISETP.GE.AND P0, PT, R0, c[0x0][0x17c], PT ;  /* 0x00005f0000007a0c */ /* 0x000fe40003f06270 */
[C---:B0-----:R-:W-:Y:S01]  /*7ab0*/  IADD3 R29, R37.reuse, c[0x0][0x198], RZ ;  /* 0x00006600251d7a10 */ /* 0x041fe20007ffe0ff */
[----:B-1----:R-:W-:Y:S01]  /*7ac0*/  IMAD.WIDE R12, R37, 0x2, R2 ;  /* 0x00000002250c7825 */ /* 0x002fe200078e0202 */
[----:B------:R-:W-:-:S02]  /*7ad0*/  IADD3 R0, R224, 0x30, RZ ;  /* 0x00000030e0007810 */ /* 0x000fc40007ffe0ff */
[----:B------:R-:W-:Y:S02]  /*7ae0*/  IADD3 R8, R224, 0x31, RZ ;  /* 0x00000031e0087810 */ /* 0x000fe40007ffe0ff */
[----:B--2---:R-:W-:Y:S01]  /*7af0*/  PRMT R25, R21, 0x7632, R25 ;  /* 0x0000763215197816 */ /* 0x004fe20000000019 */
[----:B------:R-:W-:Y:S01]  /*7b00*/  IMAD.WIDE R20, R29, 0x2, R2 ;  /* 0x000000021d147825 */ /* 0x000fe200078e0202 */
[----:B------:R-:W-:Y:S02]  /*7b10*/  ISETP.GE.AND P2, PT, R0, c[0x0][0x17c], PT ;  /* 0x00005f0000007a0c */ /* 0x000fe40003f46270 */
[----:B---3--:R-:W-:Y:S01]  /*7b20*/  PRMT R33, R5, 0x7632, R33 ;  /* 0x0000763205217816 */ /* 0x008fe20000000021 */
[----:B------:R-:W-:Y:S01]  /*7b30*/  IMAD.WIDE R4, R37, 0x2, R56 ;  /* 0x0000000225047825 */ /* 0x000fe200078e0238 */
[----:B------:R0:W-:Y:S01]  /*7b40*/  @P3 STG.E.U16 [R12.64], R25 ;  /* 0x000000190c003986 */ /* 0x0001e2000c101504 */
[----:B------:R-:W-:Y:S02]  /*7b50*/  PRMT R28, R9, 0x7632, R28 ;  /* 0x00007632091c7816 */ /* 0x000fe4000000001c */
[----:B------:R-:W-:Y:S01]  /*7b60*/  ISETP.GE.AND P1, PT, R8, c[0x0][0x17c], PT ;  /* 0x00005f0008007a0c */ /* 0x000fe20003f26270 */
[----:B------:R1:W-:Y:S01]  /*7b70*/  @P4 STG.E.U16 [R4.64], R33 ;  /* 0x0000002104004986 */ /* 0x0003e2000c101504 */
[----:B------:R-:W-:-:S02]  /*7b80*/  ISETP.LT.AND P4, PT, R228, c[0x0][0x178], !P0 ;  /* 0x00005e00e4007a0c */ /* 0x000fc40004781270 */
[----:B------:R-:W-:Y:S01]  /*7b90*/  ISETP.LT.AND P0, PT, R244, c[0x0][0x178], !P0 ;  /* 0x00005e00f4007a0c */ /* 0x000fe20004701270 */
[----:B------:R-:W-:Y:S01]  /*7ba0*/  @P6 STG.E.U16 [R20.64], R17 ;  /* 0x0000001114006986 */ /* 0x000fe2000c101504 */
[----:B------:R-:W-:Y:S01]  /*7bb0*/  IADD3 R0, R224, 0x32, RZ ;  /* 0x00000032e0007810 */ /* 0x000fe20007ffe0ff */
[C---:B0-----:R-:W-:Y:S01]  /*7bc0*/  IMAD.WIDE R24, R29.reuse, 0x2, R56 ;  /* 0x000000021d187825 */ /* 0x041fe200078e0238 */
[----:B------:R-:W-:Y:S02]  /*7bd0*/  IADD3 R29, R29, c[0x0][0x198], RZ ;  /* 0x000066001d1d7a10 */ /* 0x000fe40007ffe0ff */
[----:B------:R-:W-:Y:S02]  /*7be0*/  ISETP.GE.AND P3, PT, R0, c[0x0][0x17c], PT ;  /* 0x00005f0000007a0c */ /* 0x000fe40003f66270 */
[----:B------:R0:W-:Y:S01]  /*7bf0*/  @P5 STG.E.U16 [R24.64], R9 ;  /* 0x0000000918005986 */ /* 0x0001e2000c101504 */
[----:B------:R-:W-:Y:S01]  /*7c00*/  IMAD.WIDE R12, R29, 0x2, R2 ;  /* 0x000000021d0c7825 */ /* 0x000fe200078e0202 */
[----:B------:R-:W-:-:S02]  /*7c10*/  ISETP.LT.AND P5, PT, R228, c[0x0][0x178], !P2 ;  /* 0x00005e00e4007a0c */ /* 0x000fc400057a1270 */
[----:B------:R-:W-:Y:S01]  /*7c20*/  ISETP.LT.AND P2, PT, R244, c[0x0][0x178], !P2 ;  /* 0x00005e00f4007a0c */ /* 0x000fe20005741270 */
[----:B-1----:R-:W-:Y:S01]  /*7c30*/  IMAD.WIDE R4, R29, 0x2, R56 ;  /* 0x000000021d047825 */ /* 0x002fe200078e0238 */
[----:B------:R-:W-:-:S04]  /*7c40*/  IADD3 R0, R224, 0x33, RZ ;  /* 0x00000033e0007810 */ /* 0x000fc80007ffe0ff */
[----:B------:R-:W-:Y:S02]  /*7c50*/  ISETP.GE.AND P6, PT, R0, c[0x0][0x17c], PT ;  /* 0x00005f0000007a0c */ /* 0x000fe40003fc6270 */
[----:B0-----:R-:W-:Y:S02]  /*7c60*/  PRMT R25, R17, 0x7632, R25 ;  /* 0x0000763211197816 */ /* 0x001fe40000000019 */
[----:B------:R-:W-:Y:S02]  /*7c70*/  IADD3 R17, R29, c[0x0][0x198], RZ ;  /* 0x000066001d117a10 */ /* 0x000fe40007ffe0ff */
[----:B------:R-:W-:Y:S01]  /*7c80*/  IADD3 R0, R224, 0x34, RZ ;  /* 0x00000034e0007810 */ /* 0x000fe20007ffe0ff */
[----:B------:R0:W-:Y:S01]  /*7c90*/  @P4 STG.E.U16 [R12.64], R25 ;  /* 0x000000190c004986 */ /* 0x0001e2000c101504 */
[C---:B------:R-:W-:Y:S01]  /*7ca0*/  IADD3 R21, R17.reuse, c[0x0][0x198], RZ ;  /* 0x0000660011157a10 */ /* 0x040fe20007ffe0ff */
[C---:B------:R-:W-:Y:S01]  /*7cb0*/  IMAD.WIDE R8, R17.reuse, 0x2, R2 ;  /* 0x0000000211087825 */ /* 0x040fe200078e0202 */
[----:B------:R-:W-:Y:S01]  /*7cc0*/  ISETP.GE.AND P4, PT, R0, c[0x0][0x17c], PT ;  /* 0x00005f0000007a0c */ /* 0x000fe20003f86270 */
[----:B------:R1:W-:Y:S01]  /*7cd0*/  @P0 STG.E.U16 [R4.64], R28 ;  /* 0x0000001c04000986 */ /* 0x0003e2000c101504 */
[----:B------:R-:W-:Y:S01]  /*7ce0*/  ISETP.LT.AND P0, PT, R228, c[0x0][0x178], !P1 ;  /* 0x00005e00e4007a0c */ /* 0x000fe20004f01270 */
[----:B------:R-:W-:Y:S01]  /*7cf0*/  IMAD.WIDE R16, R17, 0x2, R56 ;  /* 0x0000000211107825 */ /* 0x000fe200078e0238 */
[----:B------:R-:W-:Y:S01]  /*7d00*/  ISETP.LT.AND P1, PT, R244, c[0x0][0x178], !P1 ;  /* 0x00005e00f4007a0c */ /* 0x000fe20004f21270 */
[----:B------:R2:W-:Y:S01]  /*7d10*/  @P5 STG.E.U16 [R8.64], R30 ;  /* 0x0000001e08005986 */ /* 0x0005e2000c101504 */
[----:B------:R-:W-:Y:S01]  /*7d20*/  IADD3 R0, R224, 0x35, RZ ;  /* 0x00000035e0007810 */ /* 0x000fe20007ffe0ff */
[----:B0-----:R-:W-:-:S02]  /*7d30*/  IMAD.WIDE R12, R21, 0x2, R2 ;  /* 0x00000002150c7825 */ /* 0x001fc400078e0202 */
[----:B------:R0:W-:Y:S01]  /*7d40*/  @P2 STG.E.U16 [R16.64], R38 ;  /* 0x0000002610002986 */ /* 0x0001e2000c101504 */
[----:B------:R-:W-:Y:S01]  /*7d50*/  ISETP.LT.AND P2, PT, R228, c[0x0][0x178], !P6 ;  /* 0x00005e00e4007a0c */ /* 0x000fe20007741270 */
[C---:B-1----:R-:W-:Y:S01]  /*7d60*/  IMAD.WIDE R4, R21.reuse, 0x2, R56 ;  /* 0x0000000215047825 */ /* 0x042fe200078e0238 */
[----:B------:R-:W-:Y:S02]  /*7d70*/  IADD3 R21, R21, c[0x0][0x198], RZ ;  /* 0x0000660015157a10 */ /* 0x000fe40007ffe0ff */
[----:B------:R-:W-:Y:S02]  /*7d80*/  ISETP.LT.AND P6, PT, R244, c[0x0][0x178], !P6 ;  /* 0x00005e00f4007a0c */ /* 0x000fe400077c1270 */
[----:B--2---:R-:W-:Y:S02]  /*7d90*/  PRMT R9, R30, 0x7632, R9 ;  /* 0x000076321e097816 */ /* 0x004fe40000000009 */
[----:B------:R-:W-:Y:S02]  /*7da0*/  IADD3 R25, R21, c[0x0][0x198], RZ ;  /* 0x0000660015197a10 */ /* 0x000fe40007ffe0ff */
[----:B0-----:R-:W-:Y:S01]  /*7db0*/  PRMT R17, R38, 0x7632, R17 ;  /* 0x0000763226117816 */ /* 0x001fe20000000011 */
[----:B------:R0:W-:Y:S01]  /*7dc0*/  @P0 STG.E.U16 [R12.64], R9 ;  /* 0x000000090c000986 */ /* 0x0001e2000c101504 */
[----:B------:R-:W-:-:S02]  /*7dd0*/  ISETP.LT.AND P0, PT, R228, c[0x0][0x178], !P3 ;  /* 0x00005e00e4007a0c */ /* 0x000fc40005f01270 */
[----:B------:R-:W-:Y:S01]  /*7de0*/  ISETP.LT.AND P3, PT, R244, c[0x0][0x178], !P3 ;  /* 0x00005e00f4007a0c */ /* 0x000fe20005f61270 */
[----:B------:R1:W-:Y:S01]  /*7df0*/  @P1 STG.E.U16 [R4.64], R17 ;  /* 0x0000001104001986 */ /* 0x0003e2000c101504 */
[----:B------:R-:W-:Y:S02]  /*7e00*/  IADD3 R29, R25, c[0x0][0x198], RZ ;  /* 0x00006600191d7a10 */ /* 0x000fe40007ffe0ff */
[----:B------:R-:W-:Y:S02]  /*7e10*/  ISETP.GE.AND P5, PT, R0, c[0x0][0x17c], PT ;  /* 0x00005f0000007a0c */ /* 0x000fe40003fa6270 */
[----:B------:R-:W-:Y:S01]  /*7e20*/  IADD3 R0, R224, 0x36, RZ ;  /* 0x00000036e0007810 */ /* 0x000fe20007ffe0ff */
[----:B0-----:R-:W-:-:S03]  /*7e30*/  IMAD.WIDE R8, R21, 0x2, R2 ;  /* 0x0000000215087825 */ /* 0x001fc600078e0202 */
[----:B------:R-:W-:Y:S02]  /*7e40*/  ISETP.GE.AND P1, PT, R0, c[0x0][0x17c], PT ;  /* 0x00005f0000007a0c */ /* 0x000fe40003f26270 */
[----:B------:R-:W-:Y:S01]  /*7e50*/  IADD3 R0, R224, 0x37, RZ ;  /* 0x00000037e0007810 */ /* 0x000fe20007ffe0ff */
[----:B------:R-:W-:Y:S01]  /*7e60*/  IMAD.WIDE R12, R21, 0x2, R56 ;  /* 0x00000002150c7825 */ /* 0x000fe200078e0238 */
[----:B-1----:R-:W-:Y:S01]  /*7e70*/  PRMT R5, R26, 0x7632, R5 ;  /* 0x000076321a057816 */ /* 0x002fe20000000005 */
[----:B------:R0:W-:Y:S01]  /*7e80*/  @P0 STG.E.U16 [R8.64], R26 ;  /* 0x0000001a08000986 */ /* 0x0001e2000c101504 */
[----:B------:R-:W-:Y:S01]  /*7e90*/  ISETP.GE.AND P0, PT, R0, c[0x0][0x17c], PT ;  /* 0x00005f0000007a0c */ /* 0x000fe20003f06270 */
[--C-:B------:R-:W-:Y:S01]  /*7ea0*/  IMAD.WIDE R16, R25, 0x2, R2.reuse ;  /* 0x0000000219107825 */ /* 0x100fe200078e0202 */
[----:B------:R-:W-:Y:S01]  /*7eb0*/  IADD3 R0, R224, 0x38, RZ ;  /* 0x00000038e0007810 */ /* 0x000fe20007ffe0ff */
[----:B------:R1:W-:Y:S01]  /*7ec0*/  @P3 STG.E.U16 [R12.64], R14 ;  /* 0x0000000e0c003986 */ /* 0x0003e2000c101504 */
[----:B------:R-:W-:Y:S01]  /*7ed0*/  ISETP.LT.AND P3, PT, R228, c[0x0][0x178], !P4 ;  /* 0x00005e00e4007a0c */ /* 0x000fe20006761270 */
[----:B------:R-:W-:Y:S01]  /*7ee0*/  IMAD.WIDE R20, R29, 0x2, R2 ;  /* 0x000000021d147825 */ /* 0x000fe200078e0202 */
[----:B------:R-:W-:Y:S01]  /*7ef0*/  ISETP.LT.AND P4, PT, R244, c[0x0][0x178], !P4 ;  /* 0x00005e00f4007a0c */ /* 0x000fe20006781270 */
[----:B------:R2:W-:Y:S01]  /*7f00*/  @P2 STG.E.U16 [R16.64], R5 ;  /* 0x0000000510002986 */ /* 0x0005e2000c101504 */
[----:B------:R-:W-:-:S02]  /*7f10*/  ISETP.LT.AND P2, PT, R228, c[0x0][0x178], !P5 ;  /* 0x00005e00e4007a0c */ /* 0x000fc40006f41270 */
[----:B------:R-:W-:Y:S02]  /*7f20*/  ISETP.LT.AND P5, PT, R244, c[0x0][0x178], !P5 ;  /* 0x00005e00f4007a0c */ /* 0x000fe40006fa1270 */
[----:B0-----:R-:W-:Y:S02]  /*7f30*/  PRMT R9, R14, 0x7632, R9 ;  /* 0x000076320e097816 */ /* 0x001fe40000000009 */
[----:B-1----:R-:W-:Y:S01]  /*7f40*/  IADD3 R14, R224, 0x3a, RZ ;  /* 0x0000003ae00e7810 */ /* 0x002fe20007ffe0ff */
[----:B--2---:R-:W-:Y:S01]  /*7f50*/  IMAD.WIDE R4, R25, 0x2, R56 ;  /* 0x0000000219047825 */ /* 0x004fe200078e0238 */
[----:B------:R-:W-:-:S04]  /*7f60*/  IADD3 R25, R29, c[0x0][0x198], RZ ;  /* 0x000066001d197a10 */ /* 0x000fc80007ffe0ff */
[----:B------:R0:W-:Y:S01]  /*7f70*/  @P6 STG.E.U16 [R4.64], R9 ;  /* 0x0000000904006986 */ /* 0x0001e2000c101504 */
[----:B------:R-:W-:Y:S01]  /*7f80*/  IMAD.WIDE R12, R25, 0x2, R2 ;  /* 0x00000002190c7825 */ /* 0x000fe200078e0202 */
[----:B------:R-:W-:Y:S02]  /*7f90*/  ISETP.GE.AND P6, PT, R0, c[0x0][0x17c], PT ;  /* 0x00005f0000007a0c */ /* 0x000fe40003fc6270 */
[----:B------:R1:W-:Y:S01]  /*7fa0*/  @P3 STG.E.U16 [R20.64], R22 ;  /* 0x0000001614003986 */ /* 0x0003e2000c101504 */
[----:B------:R-:W-:-:S04]  /*7fb0*/  IADD3 R0, R224, 0x39, RZ ;  /* 0x00000039e0007810 */ /* 0x000fc80007ffe0ff */
[----:B------:R-:W-:Y:S02]  /*7fc0*/  ISETP.GE.AND P3, PT, R0, c[0x0][0x17c], PT ;  /* 0x00005f0000007a0c */ /* 0x000fe40003f66270 */
[----:B------:R-:W-:Y:S01]  /*7fd0*/  IADD3 R0, R224, 0x3b, RZ ;  /* 0x0000003be0007810 */ /* 0x000fe20007ffe0ff */
[----:B0-----:R-:W-:Y:S01]  /*7fe0*/  IMAD.WIDE R8, R29, 0x2, R56 ;  /* 0x000000021d087825 */ /* 0x001fe200078e0238 */
[----:B------:R-:W-:Y:S02]  /*7ff0*/  PRMT R5, R22, 0x7632, R5 ;  /* 0x0000763216057816 */ /* 0x000fe40000000005 */
[----:B-1----:R-:W-:Y:S02]  /*8000*/  IADD3 R21, R25, c[0x0][0x198], RZ ;  /* 0x0000660019157a10 */ /* 0x002fe40007ffe0ff */
[----:B------:R0:W-:Y:S01]  /*8010*/  @P4 STG.E.U16 [R8.64], R6 ;  /* 0x0000000608004986 */ /* 0x0001e2000c101504 */
[----:B------:R-:W-:Y:S02]  /*8020*/  ISETP.LT.AND P4, PT, R228, c[0x0][0x178], !P1 ;  /* 0x00005e00e4007a0c */ /* 0x000fe40004f81270 */
[----:B------:R-:W-:Y:S01]  /*8030*/  ISETP.LT.AND P1, PT, R244, c[0x0][0x178], !P1 ;  /* 0x00005e00f4007a0c */ /* 0x000fe20004f21270 */
[----:B------:R1:W-:Y:S01]  /*8040*/  @P2 STG.E.U16 [R12.64], R5 ;  /* 0x000000050c002986 */ /* 0x0003e2000c101504 */
[----:B------:R-:W-:Y:S01]  /*8050*/  PRMT R20, R6, 0x7632, R20 ;  /* 0x0000763206147816 */ /* 0x000fe20000000014 */
[----:B------:R-:W-:Y:S01]  /*8060*/  IMAD.WIDE R16, R21, 0x2, R2 ;  /* 0x0000000215107825 */ /* 0x000fe200078e0202 */
[----:B------:R-:W-:-:S02]  /*8070*/  ISETP.GE.AND P2, PT, R14, c[0x0][0x17c], PT ;  /* 0x00005f000e007a0c */ /* 0x000fc40003f46270 */
[----:B------:R-:W-:Y:S01]  /*8080*/  PRMT R14, R10, 0x7632, R14 ;  /* 0x000076320a0e7816 */ /* 0x000fe2000000000e */
[----:B0-----:R-:W-:Y:S01]  /*8090*/  IMAD.WIDE R8, R21, 0x2, R56 ;  /* 0x0000000215087825 */ /* 0x001fe200078e0238 */
[----:B------:R-:W-:-:S03]  /*80a0*/  PRMT R6, R18, 0x7632, R6 ;  /* 0x0000763212067816 */ /* 0x000fc60000000006 */
[----:B-1----:R-:W-:Y:S01]  /*80b0*/  IMAD.WIDE R4, R25, 0x2, R56 ;  /* 0x0000000219047825 */ /* 0x002fe200078e0238 */
[----:B------:R-:W-:-:S04]  /*80c0*/  IADD3 R13, R21, c[0x0][0x198], RZ ;  /* 0x00006600150d7a10 */ /* 0x000fc80007ffe0ff */
[----:B------:R0:W-:Y:S01]  /*80d0*/  @P5 STG.E.U16 [R4.64], R20 ;  /* 0x0000001404005986 */ /* 0x0001e2000c101504 */
[C---:B------:R-:W-:Y:S02]  /*80e0*/  IADD3 R21, R13.reuse, c[0x0][0x198], RZ ;  /* 0x000066000d157a10 */ /* 0x040fe40007ffe0ff */
[----:B------:R-:W-:Y:S01]  /*80f0*/  ISETP.GE.AND P5, PT, R0, c[0x0][0x17c], PT ;  /* 0x00005f0000007a0c */ /* 0x000fe20003fa6270 */
[----:B------:R1:W-:Y:S01]  /*8100*/  @P4 STG.E.U16 [R16.64], R18 ;  /* 0x0000001210004986 */ /* 0x0003e2000c101504 */
[----:B------:R-:W-:Y:S02]  /*8110*/  ISETP.LT.AND P4, PT, R228, c[0x0][0x178], !P0 ;  /* 0x00005e00e4007a0c */ /* 0x000fe40004781270 */
[----:B------:R-:W-:Y:S01]  /*8120*/  ISETP.LT.AND P0, PT, R244, c[0x0][0x178], !P0 ;  /* 0x00005e00f4007a0c */ /* 0x000fe20004701270 */
[----:B------:R2:W-:Y:S01]  /*8130*/  @P1 STG.E.U16 [R8.64], R10 ;  /* 0x0000000a08001986 */ /* 0x0005e2000c101504 */
[----:B------:R-:W-:Y:S02]  /*8140*/  ISETP.LT.AND P1, PT, R228, c[0x0][0x178], !P6 ;  /* 0x00005e00e4007a0c */ /* 0x000fe40007721270 */
[----:B------:R-:W-:Y:S01]  /*8150*/  ISETP.LT.AND P6, PT, R244, c[0x0][0x178], !P6 ;  /* 0x00005e00f4007a0c */ /* 0x000fe200077c1270 */
[----:B0-----:R-:W-:Y:S01]  /*8160*/  IMAD.WIDE R4, R13, 0x2, R2 ;  /* 0x000000020d047825 */ /* 0x001fe200078e0202 */
[----:B------:R-:W-:-:S03]  /*8170*/  IADD3 R0, R224, 0x3c, RZ ;  /* 0x0000003ce0007810 */ /* 0x000fc60007ffe0ff */
[----:B------:R-:W-:Y:S01]  /*8180*/  IMAD.WIDE R12, R13, 0x2, R56 ;  /* 0x000000020d0c7825 */ /* 0x000fe200078e0238 */
[----:B-1----:R-:W-:Y:S01]  /*8190*/  PRMT R18, R39, 0x7632, R18 ;  /* 0x0000763227127816 */ /* 0x002fe20000000012 */
[----:B------:R0:W-:Y:S01]  /*81a0*/  @P4 STG.E.U16 [R4.64], R6 ;  /* 0x0000000604004986 */ /* 0x0001e2000c101504 */
[----:B------:R-:W-:Y:S01]  /*81b0*/  ISETP.GE.AND P4, PT, R0, c[0x0][0x17c], PT ;  /* 0x00005f0000007a0c */ /* 0x000fe20003f86270 */
[----:B--2---:R-:W-:Y:S01]  /*81c0*/  IMAD.WIDE R8, R21, 0x2, R2 ;  /* 0x0000000215087825 */ /* 0x004fe200078e0202 */
[----:B------:R-:W-:Y:S01]  /*81d0*/  PRMT R10, R31, 0x7632, R10 ;  /* 0x000076321f0a7816 */ /* 0x000fe2000000000a */
[----:B------:R1:W-:Y:S01]  /*81e0*/  @P0 STG.E.U16 [R12.64], R14 ;  /* 0x0000000e0c000986 */ /* 0x0003e2000c101504 */
[----:B------:R-:W-:Y:S01]  /*81f0*/  ISETP.LT.AND P0, PT, R228, c[0x0][0x178], !P3 ;  /* 0x00005e00e4007a0c */ /* 0x000fe20005f01270 */
[C---:B------:R-:W-:Y:S01]  /*8200*/  IMAD.WIDE R16, R21.reuse, 0x2, R56 ;  /* 0x0000000215107825 */ /* 0x040fe200078e0238 */
[----:B------:R-:W-:Y:S01]  /*8210*/  ISETP.LT.AND P3, PT, R244, c[0x0][0x178], !P3 ;  /* 0x00005e00f4007a0c */ /* 0x000fe20005f61270 */
[----:B------:R2:W-:Y:S01]  /*8220*/  @P1 STG.E.U16 [R8.64], R31 ;  /* 0x0000001f08001986 */ /* 0x0005e2000c101504 */
[----:B------:R-:W-:-:S02]  /*8230*/  IADD3 R21, R21, c[0x0][0x198], RZ ;  /* 0x0000660015157a10 */ /* 0x000fc40007ffe0ff */
[----:B------:R-:W-:Y:S01]  /*8240*/  ISETP.LT.AND P1, PT, R228, c[0x0][0x178], !P2 ;  /* 0x00005e00e4007a0c */ /* 0x000fe20005721270 */
[----:B------:R3:W-:Y:S01]  /*8250*/  @P6 STG.E.U16 [R16.64], R39 ;  /* 0x0000002710006986 */ /* 0x0007e2000c101504 */
[C---:B------:R-:W-:Y:S01]  /*8260*/  IADD3 R25, R21.reuse, c[0x0][0x198], RZ ;  /* 0x0000660015197a10 */ /* 0x040fe20007ffe0ff */
[--C-:B0-----:R-:W-:Y:S01]  /*8270*/  IMAD.WIDE R4, R21, 0x2, R2.reuse ;  /* 0x0000000215047825 */ /* 0x101fe200078e0202 */
[----:B------:R-:W-:Y:S02]  /*8280*/  ISETP.LT.AND P2, PT, R244, c[0x0][0x178], !P2 ;  /* 0x00005e00f4007a0c */ /* 0x000fe40005741270 */
[C---:B------:R-:W-:Y:S01]  /*8290*/  IADD3 R0, R224.reuse, 0x3e, RZ ;  /* 0x0000003ee0007810 */ /* 0x040fe20007ffe0ff */
[----:B-1----:R-:W-:Y:S01]  /*82a0*/  IMAD.WIDE R12, R25, 0x2, R2 ;  /* 0x00000002190c7825 */ /* 0x002fe200078e0202 */
[----:B------:R0:W-:Y:S01]  /*82b0*/  @P0 STG.E.U16 [R4.64], R10 ;  /* 0x0000000a04000986 */ /* 0x0001e2000c101504 */
[----:B------:R-:W-:Y:S02]  /*82c0*/  IADD3 R6, R224, 0x3d, RZ ;  /* 0x0000003de0067810 */ /* 0x000fe40007ffe0ff */
[----:B--2---:R-:W-:Y:S01]  /*82d0*/  IMAD.WIDE R8, R21, 0x2, R56 ;  /* 0x0000000215087825 */ /* 0x004fe200078e0238 */
[----:B------:R-:W-:-:S02]  /*82e0*/  ISETP.GE.AND P0, PT, R0, c[0x0][0x17c], PT ;  /* 0x00005f0000007a0c */ /* 0x000fc40003f06270 */
[----:B---3--:R-:W-:Y:S02]  /*82f0*/  IADD3 R17, R25, c[0x0][0x198], RZ ;  /* 0x0000660019117a10 */ /* 0x008fe40007ffe0ff */
[----:B------:R1:W-:Y:S01]  /*8300*/  @P3 STG.E.U16 [R8.64], R18 ;  /* 0x0000001208003986 */ /* 0x0003e2000c101504 */
[C---:B------:R-:W-:Y:S02]  /*8310*/  ISETP.LT.AND P3, PT, R228.reuse, c[0x0][0x178], !P4 ;  /* 0x00005e00e4007a0c */ /* 0x040fe40006761270 */
[----:B------:R-:W-:Y:S01]  /*8320*/  IADD3 R21, R17, c[0x0][0x198], RZ ;  /* 0x0000660011157a10 */ /* 0x000fe20007ffe0ff */
[----:B------:R2:W-:Y:S01]  /*8330*/  @P1 STG.E.U16 [R12.64], R27 ;  /* 0x0000001b0c001986 */ /* 0x0005e2000c101504 */
[----:B------:R-:W-:Y:S01]  /*8340*/  ISETP.LT.AND P1, PT, R228, c[0x0][0x178], !P5 ;  /* 0x00005e00e4007a0c */ /* 0x000fe20006f21270 */
[----:B0-----:R-:W-:Y:S01]  /*8350*/  IMAD.WIDE R4, R25, 0x2, R56 ;  /* 0x0000000219047825 */ /* 0x001fe200078e0238 */
[----:B------:R-:W-:Y:S02]  /*8360*/  ISETP.LT.AND P5, PT, R244, c[0x0][0x178], !P5 ;  /* 0x00005e00f4007a0c */ /* 0x000fe40006fa1270 */
[----:B------:R-:W-:-:S02]  /*8370*/  ISETP.GE.AND P6, PT, R6, c[0x0][0x17c], PT ;  /* 0x00005f0006007a0c */ /* 0x000fc40003fc6270 */
[----:B------:R-:W-:Y:S01]  /*8380*/  PRMT R0, R27, 0x7632, R0 ;  /* 0x000076321b007816 */ /* 0x000fe20000000000 */
[----:B-1----:R-:W-:Y:S01]  /*8390*/  IMAD.WIDE R8, R17, 0x2, R2 ;  /* 0x0000000211087825 */ /* 0x002fe200078e0202 */
[----:B------:R-:W-:Y:S01]  /*83a0*/  PRMT R6, R15, 0x7632, R6 ;  /* 0x000076320f067816 */ /* 0x000fe20000000006 */
[----:B------:R0:W-:Y:S01]  /*83b0*/  @P2 STG.E.U16 [R4.64], R15 ;  /* 0x0000000f04002986 */ /* 0x0001e2000c101504 */
[----:B------:R-:W-:Y:S01]  /*83c0*/  IADD3 R224, R224, 0x3f, RZ ;  /* 0x0000003fe0e07810 */ /* 0x000fe20007ffe0ff */
[----:B--2---:R-:W-:Y:S01]  /*83d0*/  IMAD.WIDE R12, R17, 0x2, R56 ;  /* 0x00000002110c7825 */ /* 0x004fe200078e0238 */
[----:B------:R-:W-:Y:S01]  /*83e0*/  ISETP.LT.AND P4, PT, R244, c[0x0][0x178], !P4 ;  /* 0x00005e00f4007a0c */ /* 0x000fe20006781270 */
[----:B------:R1:W-:Y:S01]  /*83f0*/  @P1 STG.E.U16 [R8.64], R0 ;  /* 0x0000000008001986 */ /* 0x0003e2000c101504 */
[C---:B------:R-:W-:Y:S01]  /*8400*/  IADD3 R25, R21.reuse, c[0x0][0x198], RZ ;  /* 0x0000660015197a10 */ /* 0x040fe20007ffe0ff */
[----:B------:R-:W-:Y:S01]  /*8410*/  IMAD.WIDE R16, R21, 0x2, R2 ;  /* 0x0000000215107825 */ /* 0x000fe200078e0202 */
[----:B------:R-:W-:Y:S01]  /*8420*/  ISETP.GE.AND P2, PT, R224, c[0x0][0x17c], PT ;  /* 0x00005f00e0007a0c */ /* 0x000fe20003f46270 */
[----:B------:R2:W-:Y:S01]  /*8430*/  @P5 STG.E.U16 [R12.64], R6 ;  /* 0x000000060c005986 */ /* 0x0005e2000c101504 */
[----:B------:R-:W-:-:S02]  /*8440*/  ISETP.LT.AND P5, PT, R228, c[0x0][0x178], !P6 ;  /* 0x00005e00e4007a0c */ /* 0x000fc400077a1270 */
[----:B------:R-:W-:Y:S01]  /*8450*/  ISETP.LT.AND P6, PT, R244, c[0x0][0x178], !P6 ;  /* 0x00005e00f4007a0c */ /* 0x000fe200077c1270 */
[----:B------:R3:W-:Y:S01]  /*8460*/  @P3 STG.E.U16 [R16.64], R23 ;  /* 0x0000001710003986 */ /* 0x0007e2000c101504 */
[----:B------:R-:W-:Y:S01]  /*8470*/  ISETP.LT.AND P3, PT, R228, c[0x0][0x178], !P0 ;  /* 0x00005e00e4007a0c */ /* 0x000fe20004761270 */
[----:B0-----:R-:W-:Y:S01]  /*8480*/  IMAD.WIDE R4, R21, 0x2, R56 ;  /* 0x0000000215047825 */ /* 0x001fe200078e0238 */
[----:B------:R-:W-:Y:S02]  /*8490*/  ISETP.LT.AND P0, PT, R244, c[0x0][0x178], !P0 ;  /* 0x00005e00f4007a0c */ /* 0x000fe40004701270 */
[C---:B------:R-:W-:Y:S01]  /*84a0*/  IADD3 R27, R25.reuse, c[0x0][0x198], RZ ;  /* 0x00006600191b7a10 */ /* 0x040fe20007ffe0ff */
[C---:B-1----:R-:W-:Y:S01]  /*84b0*/  IMAD.WIDE R8, R25.reuse, 0x2, R2 ;  /* 0x0000000219087825 */ /* 0x042fe200078e0202 */
[----:B------:R-:W-:Y:S01]  /*84c0*/  ISETP.LT.AND P1, PT, R228, c[0x0][0x178], !P2 ;  /* 0x00005e00e4007a0c */ /* 0x000fe20005721270 */
[----:B------:R0:W-:Y:S01]  /*84d0*/  @P4 STG.E.U16 [R4.64], R7 ;  /* 0x0000000704004986 */ /* 0x0001e2000c101504 */
[----:B------:R-:W-:Y:S01]  /*84e0*/  ISETP.LT.AND P2, PT, R244, c[0x0][0x178], !P2 ;  /* 0x00005e00f4007a0c */ /* 0x000fe20005741270 */
[----:B--2---:R-:W-:Y:S01]  /*84f0*/  IMAD.WIDE R12, R25, 0x2, R56 ;  /* 0x00000002190c7825 */ /* 0x004fe200078e0238 */
[----:B------:R-:W-:-:S02]  /*8500*/  IADD3 R21, R27, c[0x0][0x198], RZ ;  /* 0x000066001b157a10 */ /* 0x000fc40007ffe0ff */
[----:B------:R-:W-:Y:S01]  /*8510*/  PRMT R0, R23, 0x7632, R0 ;  /* 0x0000763217007816 */ /* 0x000fe20000000000 */
[----:B------:R-:W-:Y:S01]  /*8520*/  IMAD.WIDE R14, R27, 0x2, R2 ;  /* 0x000000021b0e7825 */ /* 0x000fe200078e0202 */
[----:B------:R-:W-:-:S03]  /*8530*/  PRMT R6, R7, 0x7632, R6 ;  /* 0x0000763207067816 */ /* 0x000fc60000000006 */
[----:B---3--:R-:W-:Y:S01]  /*8540*/  IMAD.WIDE R16, R27, 0x2, R56 ;  /* 0x000000021b107825 */ /* 0x008fe200078e0238 */
[----:B------:R1:W-:Y:S01]  /*8550*/  @P5 STG.E.U16 [R8.64], R0 ;  /* 0x0000000008005986 */ /* 0x0003e2000c101504 */
[----:B0-----:R-:W-:Y:S02]  /*8560*/  PRMT R5, R19, 0x7632, R5 ;  /* 0x0000763213057816 */ /* 0x001fe40000000005 */
[C---:B------:R-:W-:Y:S01]  /*8570*/  IMAD.WIDE R2, R21.reuse, 0x2, R2 ;  /* 0x0000000215027825 */ /* 0x040fe200078e0202 */
[----:B------:R1:W-:Y:S03]  /*8580*/  @P6 STG.E.U16 [R12.64], R6 ;  /* 0x000000060c006986 */ /* 0x0003e6000c101504 */
[----:B------:R-:W-:Y:S01]  /*8590*/  IMAD.WIDE R56, R21, 0x2, R56 ;  /* 0x0000000215387825 */ /* 0x000fe200078e0238 */
[----:B------:R1:W-:Y:S04]  /*85a0*/  @P3 STG.E.U16 [R14.64], R19 ;  /* 0x000000130e003986 */ /* 0x0003e8000c101504 */
[----:B------:R1:W-:Y:S04]  /*85b0*/  @P0 STG.E.U16 [R16.64], R11 ;  /* 0x0000000b10000986 */ /* 0x0003e8000c101504 */
[----:B------:R1:W-:Y:S01]  /*85c0*/  @P1 STG.E.U16 [R2.64], R5 ;  /* 0x0000000502001986 */ /* 0x0003e2000c101504 */
[----:B------:R-:W-:Y:S05]  /*85d0*/  @!P2 EXIT ;  /* 0x000000000000a94d */ /* 0x000fea0003800000 */
[----:B------:R-:W-:-:S05]  /*85e0*/  PRMT R28, R11, 0x7632, R28 ;  /* 0x000076320b1c7816 */ /* 0x000fca000000001c */
[----:B------:R-:W-:Y:S01]  /*85f0*/  STG.E.U16 [R56.64], R28 ;  /* 0x0000001c38007986 */ /* 0x000fe2000c101504 */
[----:B------:R-:W-:Y:S05]  /*8600*/  EXIT ;  /* 0x000000000000794d */ /* 0x000fea0003800000 */
.L_x_4:
[----:B------:R-:W-:-:S00]  /*8610*/  BRA `(.L_x_4) ;  /* 0xfffffff000007947 */ /* 0x000fc0000383ffff */
[----:B------:R-:W-:-:S00]  /*8620*/  NOP ;  /* 0x0000000000007918 */ /* 0x000fc00000000000 */
        /* <DEDUP_REMOVED lines=13> */
.L_x_5:


//--------------------- .nv.shared.matmul_kernel  --------------------------
	.section	.nv.shared.matmul_kernel,"aw",@nobits
	.sectionflags	@""
	.align	16
